# CuTe-DSL kernel — source=cudnn_frontend_dsl family=nsa_select
# config = {"dtype": "BFloat16", "head_dim": 64, "block_size": 16}


// ===== COMPILED SASS (sm_100a) =====

	.target	sm_100a

	.elftype	@"ET_EXEC"


//--------------------- .note.nv.tkinfo           --------------------------
	.section	.note.nv.tkinfo,"",@"SHT_NOTE"
	.sectionflags	@"SHF_NOTE_NV_TKINFO"
	.tkinfo
        /*0018*/ 	.word	0x00000081
        /*0030*/ 	.string	""
        /*0030*/ 	.string	"ptxas"
        /*0030*/ 	.string	"Cuda compilation tools, release 12.9, V12.9.83"
        /*0030*/ 	.string	"Build system must define TOOLS_VERSION_EXTENDED"
        /*0030*/ 	.string	"-O 3 -arch sm_100a "



//--------------------- .note.nv.cuver            --------------------------
	.section	.note.nv.cuver,"",@"SHT_NOTE"
	.sectionflags	@"SHF_NOTE_NV_CUVER"
        /*0018*/ 	.short	0x0001
        /*001a*/ 	.short	0x0064
        /*001c*/ 	.short	0x0001
        /*001e*/ 	.short	0x0000
        /*0020*/ 	.short	0x0001
        /*0022*/ 	.short	0x0000


//--------------------- .nv.info                  --------------------------
	.section	.nv.info,"",@"SHT_CUDA_INFO"
	.align	4


	//----- nvinfo : EIATTR_REGCOUNT
	.align		4
        /*0000*/ 	.byte	0x04, 0x2f
        /*0002*/ 	.short	(.L_1 - .L_0)
	.align		4
.L_0:
        /*0004*/ 	.word	index@(kernel_cutlass_kernel_cudnnnative_sparse_attentionselectionNSA_select_attn_fwd_hmmaHopperSelectAttentionFwd_object_at__CopyAtom_ThrID10_TVLayoutSrc112801_TVLayoutDst112801_Valuetypebf16_t_0)
        /*0008*/ 	.word	0x0000005e


	//----- nvinfo : EIATTR_FRAME_SIZE
	.align		4
.L_1:
        /*000c*/ 	.byte	0x04, 0x11
        /*000e*/ 	.short	(.L_3 - .L_2)
	.align		4
.L_2:
        /*0010*/ 	.word	index@(kernel_cutlass_kernel_cudnnnative_sparse_attentionselectionNSA_select_attn_fwd_hmmaHopperSelectAttentionFwd_object_at__CopyAtom_ThrID10_TVLayoutSrc112801_TVLayoutDst112801_Valuetypebf16_t_0)
        /*0014*/ 	.word	0x00000000


	//----- nvinfo : EIATTR_MIN_STACK_SIZE
	.align		4
.L_3:
        /*0018*/ 	.byte	0x04, 0x12
        /*001a*/ 	.short	(.L_5 - .L_4)
	.align		4
.L_4:
        /*001c*/ 	.word	index@(kernel_cutlass_kernel_cudnnnative_sparse_attentionselectionNSA_select_attn_fwd_hmmaHopperSelectAttentionFwd_object_at__CopyAtom_ThrID10_TVLayoutSrc112801_TVLayoutDst112801_Valuetypebf16_t_0)
        /*0020*/ 	.word	0x00000000
.L_5:


//--------------------- .nv.info.kernel_cutlass_kernel_cudnnnative_sparse_attentionselectionNSA_select_attn_fwd_hmmaHopperSelectAttentionFwd_object_at__CopyAtom_ThrID10_TVLayoutSrc112801_TVLayoutDst112801_Valuetypebf16_t_0 --------------------------
	.section	.nv.info.kernel_cutlass_kernel_cudnnnative_sparse_attentionselectionNSA_select_attn_fwd_hmmaHopperSelectAttentionFwd_object_at__CopyAtom_ThrID10_TVLayoutSrc112801_TVLayoutDst112801_Valuetypebf16_t_0,"",@"SHT_CUDA_INFO"
	.sectionflags	@""
	.align	4


	//----- nvinfo : EIATTR_CUDA_API_VERSION
	.align		4
        /*0000*/ 	.byte	0x04, 0x37
        /*0002*/ 	.short	(.L_7 - .L_6)
.L_6:
        /*0004*/ 	.word	0x00000081


	//----- nvinfo : EIATTR_KPARAM_INFO
	.align		4
.L_7:
        /*0008*/ 	.byte	0x04, 0x17
        /*000a*/ 	.short	(.L_9 - .L_8)
.L_8:
        /*000c*/ 	.word	0x00000000
        /*0010*/ 	.short	0x0009
        /*0012*/ 	.short	0x0228
        /*0014*/ 	.byte	0x00, 0xf0, 0x11, 0x00


	//----- nvinfo : EIATTR_KPARAM_INFO
	.align		4
.L_9:
        /*0018*/ 	.byte	0x04, 0x17
        /*001a*/ 	.short	(.L_11 - .L_10)
.L_10:
        /*001c*/ 	.word	0x00000000
        /*0020*/ 	.short	0x0008
        /*0022*/ 	.short	0x0220
        /*0024*/ 	.byte	0x00, 0xf0, 0x21, 0x00


	//----- nvinfo : EIATTR_KPARAM_INFO
	.align		4
.L_11:
        /*0028*/ 	.byte	0x04, 0x17
        /*002a*/ 	.short	(.L_13 - .L_12)
.L_12:
        /*002c*/ 	.word	0x00000000
        /*0030*/ 	.short	0x0007
        /*0032*/ 	.short	0x0218
        /*0034*/ 	.byte	0x00, 0xf0, 0x21, 0x00


	//----- nvinfo : EIATTR_KPARAM_INFO
	.align		4
.L_13:
        /*0038*/ 	.byte	0x04, 0x17
        /*003a*/ 	.short	(.L_15 - .L_14)
.L_14:
        /*003c*/ 	.word	0x00000000
        /*0040*/ 	.short	0x0006
        /*0042*/ 	.short	0x0210
        /*0044*/ 	.byte	0x00, 0xf0, 0x21, 0x00


	//----- nvinfo : EIATTR_KPARAM_INFO
	.align		4
.L_15:
        /*0048*/ 	.byte	0x04, 0x17
        /*004a*/ 	.short	(.L_17 - .L_16)
.L_16:
        /*004c*/ 	.word	0x00000000
        /*0050*/ 	.short	0x0005
        /*0052*/ 	.short	0x0208
        /*0054*/ 	.byte	0x00, 0xf0, 0x21, 0x00


	//----- nvinfo : EIATTR_KPARAM_INFO
	.align		4
.L_17:
        /*0058*/ 	.byte	0x04, 0x17
        /*005a*/ 	.short	(.L_19 - .L_18)
.L_18:
        /*005c*/ 	.word	0x00000000
        /*0060*/ 	.short	0x0004
        /*0062*/ 	.short	0x0200
        /*0064*/ 	.byte	0x00, 0xf0, 0x21, 0x00


	//----- nvinfo : EIATTR_KPARAM_INFO
	.align		4
.L_19:
        /*0068*/ 	.byte	0x04, 0x17
        /*006a*/ 	.short	(.L_21 - .L_20)
.L_20:
        /*006c*/ 	.word	0x00000000
        /*0070*/ 	.short	0x0003
        /*0072*/ 	.short	0x0180
        /*0074*/ 	.byte	0x00, 0xf0, 0x01, 0x02


	//----- nvinfo : EIATTR_KPARAM_INFO
	.align		4
.L_21:
        /*0078*/ 	.byte	0x04, 0x17
        /*007a*/ 	.short	(.L_23 - .L_22)
.L_22:
        /*007c*/ 	.word	0x00000000
        /*0080*/ 	.short	0x0002
        /*0082*/ 	.short	0x0100
        /*0084*/ 	.byte	0x00, 0xf0, 0x01, 0x02


	//----- nvinfo : EIATTR_KPARAM_INFO
	.align		4
.L_23:
        /*0088*/ 	.byte	0x04, 0x17
        /*008a*/ 	.short	(.L_25 - .L_24)
.L_24:
        /*008c*/ 	.word	0x00000000
        /*0090*/ 	.short	0x0001
        /*0092*/ 	.short	0x0080
        /*0094*/ 	.byte	0x00, 0xf0, 0x01, 0x02


	//----- nvinfo : EIATTR_KPARAM_INFO
	.align		4
.L_25:
        /*0098*/ 	.byte	0x04, 0x17
        /*009a*/ 	.short	(.L_27 - .L_26)
.L_26:
        /*009c*/ 	.word	0x00000000
        /*00a0*/ 	.short	0x0000
        /*00a2*/ 	.short	0x0000
        /*00a4*/ 	.byte	0x00, 0xf0, 0x01, 0x02


	//----- nvinfo : EIATTR_SPARSE_MMA_MASK
	.align		4
.L_27:
        /*00a8*/ 	.byte	0x03, 0x50
        /*00aa*/ 	.short	0x0000


	//----- nvinfo : EIATTR_MAXREG_COUNT
	.align		4
        /*00ac*/ 	.byte	0x03, 0x1b
        /*00ae*/ 	.short	0x00ff


	//----- nvinfo : EIATTR_NUM_BARRIERS
	.align		4
        /*00b0*/ 	.byte	0x02, 0x4c
        /*00b2*/ 	.byte	0x01
	.zero		1


	//----- nvinfo : EIATTR_INT_WARP_WIDE_INSTR_OFFSETS
	.align		4
        /*00b4*/ 	.byte	0x04, 0x31
        /*00b6*/ 	.short	(.L_29 - .L_28)


	//   ....[0]....
.L_28:
        /*00b8*/ 	.word	0x00000120


	//   ....[1]....
        /*00bc*/ 	.word	0x00000140


	//   ....[2]....
        /*00c0*/ 	.word	0x00000150


	//   ....[3]....
        /*00c4*/ 	.word	0x00000160


	//   ....[4]....
        /*00c8*/ 	.word	0x00000200


	//   ....[5]....
        /*00cc*/ 	.word	0x00000210


	//   ....[6]....
        /*00d0*/ 	.word	0x000002e0


	//   ....[7]....
        /*00d4*/ 	.word	0x00000660


	//   ....[8]....
        /*00d8*/ 	.word	0x00000670


	//   ....[9]....
        /*00dc*/ 	.word	0x00000770


	//   ....[10]....
        /*00e0*/ 	.word	0x00000780


	//   ....[11]....
        /*00e4*/ 	.word	0x00000860


	//   ....[12]....
        /*00e8*/ 	.word	0x00000870


	//   ....[13]....
        /*00ec*/ 	.word	0x00000950


	//   ....[14]....
        /*00f0*/ 	.word	0x00000960


	//   ....[15]....
        /*00f4*/ 	.word	0x00000a40


	//   ....[16]....
        /*00f8*/ 	.word	0x00000a50


	//   ....[17]....
        /*00fc*/ 	.word	0x00000b30


	//   ....[18]....
        /*0100*/ 	.word	0x00000b40


	//   ....[19]....
        /*0104*/ 	.word	0x00000c20


	//   ....[20]....
        /*0108*/ 	.word	0x00000c30


	//   ....[21]....
        /*010c*/ 	.word	0x00000d10


	//   ....[22]....
        /*0110*/ 	.word	0x00000d20


	//   ....[23]....
        /*0114*/ 	.word	0x00000ea0


	//   ....[24]....
        /*0118*/ 	.word	0x00000eb0


	//   ....[25]....
        /*011c*/ 	.word	0x00001600


	//   ....[26]....
        /*0120*/ 	.word	0x00001610


	//   ....[27]....
        /*0124*/ 	.word	0x00001b10


	//   ....[28]....
        /*0128*/ 	.word	0x00001b50


	//----- nvinfo : EIATTR_COOP_GROUP_MASK_REGIDS
	.align		4
.L_29:
        /*012c*/ 	.byte	0x04, 0x29
        /*012e*/ 	.short	(.L_31 - .L_30)


	//   ....[0]....
.L_30:
        /*0130*/ 	.word	0x05000042


	//   ....[1]....
        /*0134*/ 	.word	0x05000044


	//   ....[2]....
        /*0138*/ 	.word	0x05000041


	//   ....[3]....
        /*013c*/ 	.word	0x05000040


	//   ....[4]....
        /*0140*/ 	.word	0x05000041


	//   ....[5]....
        /*0144*/ 	.word	0x05000041


	//   ....[6]....
        /*0148*/ 	.word	0x05000041


	//   ....[7]....
        /*014c*/ 	.word	0x05000041


	//----- nvinfo : EIATTR_COOP_GROUP_INSTR_OFFSETS
	.align		4
.L_31:
        /*0150*/ 	.byte	0x04, 0x28
        /*0152*/ 	.short	(.L_33 - .L_32)


	//   ....[0]....
.L_32:
        /*0154*/ 	.word	0x00001dc0


	//   ....[1]....
        /*0158*/ 	.word	0x00001de0


	//   ....[2]....
        /*015c*/ 	.word	0x00001f30


	//   ....[3]....
        /*0160*/ 	.word	0x00001f50


	//   ....[4]....
        /*0164*/ 	.word	0x00003090


	//   ....[5]....
        /*0168*/ 	.word	0x00003130


	//   ....[6]....
        /*016c*/ 	.word	0x000032b0


	//   ....[7]....
        /*0170*/ 	.word	0x00003320


	//----- nvinfo : EIATTR_VRC_CTA_INIT_COUNT
	.align		4
.L_33:
        /*0174*/ 	.byte	0x02, 0x4a
	.zero		1
	.zero		1


	//----- nvinfo : EIATTR_MBARRIER_INSTR_OFFSETS
	.align		4
        /*0178*/ 	.byte	0x04, 0x39
        /*017a*/ 	.short	(.L_35 - .L_34)


	//   ....[0]....
.L_34:
        /*017c*/ 	.word	0x000002c0
        /*0180*/ 	.word	0x000000ff
        /*0184*/ 	.word	0x00000000
        /*0188*/ 	.short	0x0100
        /*018a*/ 	.byte	0x08
	.zero		1


	//   ....[1]....
        /*018c*/ 	.word	0x000002f0
        /*0190*/ 	.word	0x000000ff
        /*0194*/ 	.word	0x00000008
        /*0198*/ 	.short	0x0100
        /*019a*/ 	.byte	0x08
	.zero		1


	//   ....[2]....
        /*019c*/ 	.word	0x00000320
        /*01a0*/ 	.word	0x000000ff
        /*01a4*/ 	.word	0x00000020
        /*01a8*/ 	.short	0x0100
        /*01aa*/ 	.byte	0x09
	.zero		1


	//   ....[3]....
        /*01ac*/ 	.word	0x00000330
        /*01b0*/ 	.word	0x000000ff
        /*01b4*/ 	.word	0x00000028
        /*01b8*/ 	.short	0x0100
        /*01ba*/ 	.byte	0x09
	.zero		1


	//   ....[4]....
        /*01bc*/ 	.word	0x00000360
        /*01c0*/ 	.word	0x000000ff
        /*01c4*/ 	.word	0x00000010
        /*01c8*/ 	.short	0x0100
        /*01ca*/ 	.byte	0x0a
	.zero		1


	//   ....[5]....
        /*01cc*/ 	.word	0x00000370
        /*01d0*/ 	.word	0x000000ff
        /*01d4*/ 	.word	0x00000018
        /*01d8*/ 	.short	0x0100
        /*01da*/ 	.byte	0x0a
	.zero		1


	//   ....[6]....
        /*01dc*/ 	.word	0x00000600
        /*01e0*/ 	.word	0x0000000b
        /*01e4*/ 	.word	0x00000028
        /*01e8*/ 	.short	0x010a
        /*01ea*/ 	.byte	0xff
	.zero		1


	//   ....[7]....
        /*01ec*/ 	.word	0x00000e00
        /*01f0*/ 	.word	0x0000000b
        /*01f4*/ 	.word	0x00000008
        /*01f8*/ 	.short	0x010a
        /*01fa*/ 	.byte	0xff
	.zero		1


	//   ....[8]....
        /*01fc*/ 	.word	0x000010a0
        /*0200*/ 	.word	0x00000002
        /*0204*/ 	.word	0x00000020
        /*0208*/ 	.short	0x010a
        /*020a*/ 	.byte	0xff
	.zero		1


	//   ....[9]....
        /*020c*/ 	.word	0x000010d0
        /*0210*/ 	.word	0x00000002
        /*0214*/ 	.word	0x00000020
        /*0218*/ 	.short	0x010a
        /*021a*/ 	.byte	0xff
	.zero		1


	//   ....[10]....
        /*021c*/ 	.word	0x00001280
        /*0220*/ 	.word	0x00000002
        /*0224*/ 	.word	0x00000000
        /*0228*/ 	.short	0x010a
        /*022a*/ 	.byte	0xff
	.zero		1


	//   ....[11]....
        /*022c*/ 	.word	0x00001480
        /*0230*/ 	.word	0x00000039
        /*0234*/ 	.word	0x00000000
        /*0238*/ 	.short	0x010a
        /*023a*/ 	.byte	0xff
	.zero		1


	//   ....[12]....
        /*023c*/ 	.word	0x00001560
        /*0240*/ 	.word	0x0000003d
        /*0244*/ 	.word	0x00000018
        /*0248*/ 	.short	0x010a
        /*024a*/ 	.byte	0xff
	.zero		1


	//   ....[13]....
        /*024c*/ 	.word	0x000019d0
        /*0250*/ 	.word	0x00000002
        /*0254*/ 	.word	0x00000008
        /*0258*/ 	.short	0x0101
        /*025a*/ 	.byte	0xff
	.zero		1


	//   ....[14]....
        /*025c*/ 	.word	0x00001a70
        /*0260*/ 	.word	0x00000002
        /*0264*/ 	.word	0x00000008
        /*0268*/ 	.short	0x010a
        /*026a*/ 	.byte	0xff
	.zero		1


	//   ....[15]....
        /*026c*/ 	.word	0x00002120
        /*0270*/ 	.word	0x00000002
        /*0274*/ 	.word	0x00000010
        /*0278*/ 	.short	0x010a
        /*027a*/ 	.byte	0xff
	.zero		1


	//   ....[16]....
        /*027c*/ 	.word	0x00002140
        /*0280*/ 	.word	0x00000002
        /*0284*/ 	.word	0x00000010
        /*0288*/ 	.short	0x010a
        /*028a*/ 	.byte	0xff
	.zero		1


	//   ....[17]....
        /*028c*/ 	.word	0x00002370
        /*0290*/ 	.word	0x00000002
        /*0294*/ 	.word	0x00000000
        /*0298*/ 	.short	0x010a
        /*029a*/ 	.byte	0xff
	.zero		1


	//   ....[18]....
        /*029c*/ 	.word	0x00002380
        /*02a0*/ 	.word	0x00000002
        /*02a4*/ 	.word	0x00000018
        /*02a8*/ 	.short	0x0101
        /*02aa*/ 	.byte	0xff
	.zero		1


	//   ....[19]....
        /*02ac*/ 	.word	0x00002e00
        /*02b0*/ 	.word	0x0000000b
        /*02b4*/ 	.word	0x00000028
        /*02b8*/ 	.short	0x010a
        /*02ba*/ 	.byte	0xff
	.zero		1


	//   ....[20]....
        /*02bc*/ 	.word	0x00002e70
        /*02c0*/ 	.word	0x0000000b
        /*02c4*/ 	.word	0x00000008
        /*02c8*/ 	.short	0x010a
        /*02ca*/ 	.byte	0xff
	.zero		1


	//   ....[21]....
        /*02cc*/ 	.word	0x00002ec0
        /*02d0*/ 	.word	0x00000002
        /*02d4*/ 	.word	0x00000020
        /*02d8*/ 	.short	0x010a
        /*02da*/ 	.byte	0xff
	.zero		1


	//   ....[22]....
        /*02dc*/ 	.word	0x00002f20
        /*02e0*/ 	.word	0x00000039
        /*02e4*/ 	.word	0x00000000
        /*02e8*/ 	.short	0x010a
        /*02ea*/ 	.byte	0xff
	.zero		1


	//   ....[23]....
        /*02ec*/ 	.word	0x00002f80
        /*02f0*/ 	.word	0x0000003d
        /*02f4*/ 	.word	0x00000018
        /*02f8*/ 	.short	0x010a
        /*02fa*/ 	.byte	0xff
	.zero		1


	//   ....[24]....
        /*02fc*/ 	.word	0x00002fe0
        /*0300*/ 	.word	0x00000002
        /*0304*/ 	.word	0x00000008
        /*0308*/ 	.short	0x010a
        /*030a*/ 	.byte	0xff
	.zero		1


	//   ....[25]....
        /*030c*/ 	.word	0x00003370
        /*0310*/ 	.word	0x00000002
        /*0314*/ 	.word	0x00000010
        /*0318*/ 	.short	0x010a
        /*031a*/ 	.byte	0xff
	.zero		1


	//----- nvinfo : EIATTR_NUM_MBARRIERS
	.align		4
.L_35:
        /*031c*/ 	.byte	0x03, 0x38
        /*031e*/ 	.short	0x0006


	//----- nvinfo : EIATTR_EXIT_INSTR_OFFSETS
	.align		4
        /*0320*/ 	.byte	0x04, 0x1c
        /*0322*/ 	.short	(.L_37 - .L_36)


	//   ....[0]....
.L_36:
        /*0324*/ 	.word	0x000004e0


	//   ....[1]....
        /*0328*/ 	.word	0x00002dd0


	//----- nvinfo : EIATTR_REQNTID
	.align		4
.L_37:
        /*032c*/ 	.byte	0x04, 0x10
        /*032e*/ 	.short	(.L_39 - .L_38)
.L_38:
        /*0330*/ 	.word	0x00000020
        /*0334*/ 	.word	0x00000001
        /*0338*/ 	.word	0x00000001


	//----- nvinfo : EIATTR_CRS_STACK_SIZE
	.align		4
.L_39:
        /*033c*/ 	.byte	0x04, 0x1e
        /*033e*/ 	.short	(.L_41 - .L_40)
.L_40:
        /*0340*/ 	.word	0x00000000


	//----- nvinfo : EIATTR_CBANK_PARAM_SIZE
	.align		4
.L_41:
        /*0344*/ 	.byte	0x03, 0x19
        /*0346*/ 	.short	0x022c


	//----- nvinfo : EIATTR_PARAM_CBANK
	.align		4
        /*0348*/ 	.byte	0x04, 0x0a
        /*034a*/ 	.short	(.L_43 - .L_42)
	.align		4
.L_42:
        /*034c*/ 	.word	index@(.nv.constant0.kernel_cutlass_kernel_cudnnnative_sparse_attentionselectionNSA_select_attn_fwd_hmmaHopperSelectAttentionFwd_object_at__CopyAtom_ThrID10_TVLayoutSrc112801_TVLayoutDst112801_Valuetypebf16_t_0)
        /*0350*/ 	.short	0x0380
        /*0352*/ 	.short	0x022c


	//----- nvinfo : EIATTR_SW_WAR
	.align		4
.L_43:
        /*0354*/ 	.byte	0x04, 0x36
        /*0356*/ 	.short	(.L_45 - .L_44)
.L_44:
        /*0358*/ 	.word	0x00000008
.L_45:


//--------------------- .nv.compat                --------------------------
	.section	.nv.compat,"",@"SHT_CUDA_COMPAT_INFO"
	.align	4
        /*0000*/ 	.byte	0x02, 0x02, 0x02, 0x00, 0x02, 0x05, 0x05, 0x00, 0x02, 0x03, 0x01, 0x00, 0x02, 0x06, 0x01, 0x00


//--------------------- .nv.callgraph             --------------------------
	.section	.nv.callgraph,"",@"SHT_CUDA_CALLGRAPH"
	.align	4
	.sectionentsize	8
	.align		4
        /*0000*/ 	.word	0x00000000
	.align		4
        /*0004*/ 	.word	0xffffffff
	.align		4
        /*0008*/ 	.word	0x00000000
	.align		4
        /*000c*/ 	.word	0xfffffffe
	.align		4
        /*0010*/ 	.word	0x00000000
	.align		4
        /*0014*/ 	.word	0xfffffffd
	.align		4
        /*0018*/ 	.word	0x00000000
	.align		4
        /*001c*/ 	.word	0xfffffffc


//--------------------- .text.kernel_cutlass_kernel_cudnnnative_sparse_attentionselectionNSA_select_attn_fwd_hmmaHopperSelectAttentionFwd_object_at__CopyAtom_ThrID10_TVLayoutSrc112801_TVLayoutDst112801_Valuetypebf16_t_0 --------------------------
	.section	.text.kernel_cutlass_kernel_cudnnnative_sparse_attentionselectionNSA_select_attn_fwd_hmmaHopperSelectAttentionFwd_object_at__CopyAtom_ThrID10_TVLayoutSrc112801_TVLayoutDst112801_Valuetypebf16_t_0,"ax",@progbits
	.align	128
        .global         kernel_cutlass_kernel_cudnnnative_sparse_attentionselectionNSA_select_attn_fwd_hmmaHopperSelectAttentionFwd_object_at__CopyAtom_ThrID10_TVLayoutSrc112801_TVLayoutDst112801_Valuetypebf16_t_0
        .type           kernel_cutlass_kernel_cudnnnative_sparse_attentionselectionNSA_select_attn_fwd_hmmaHopperSelectAttentionFwd_object_at__CopyAtom_ThrID10_TVLayoutSrc112801_TVLayoutDst112801_Valuetypebf16_t_0,@function
        .size           kernel_cutlass_kernel_cudnnnative_sparse_attentionselectionNSA_select_attn_fwd_hmmaHopperSelectAttentionFwd_object_at__CopyAtom_ThrID10_TVLayoutSrc112801_TVLayoutDst112801_Valuetypebf16_t_0,(.L_x_62 - kernel_cutlass_kernel_cudnnnative_sparse_attentionselectionNSA_select_attn_fwd_hmmaHopperSelectAttentionFwd_object_at__CopyAtom_ThrID10_TVLayoutSrc112801_TVLayoutDst112801_Valuetypebf16_t_0)
        .other          kernel_cutlass_kernel_cudnnnative_sparse_attentionselectionNSA_select_attn_fwd_hmmaHopperSelectAttentionFwd_object_at__CopyAtom_ThrID10_TVLayoutSrc112801_TVLayoutDst112801_Valuetypebf16_t_0,@"STO_CUDA_ENTRY STV_DEFAULT"
kernel_cutlass_kernel_cudnnnative_sparse_attentionselectionNSA_select_attn_fwd_hmmaHopperSelectAttentionFwd_object_at__CopyAtom_ThrID10_TVLayoutSrc112801_TVLayoutDst112801_Valuetypebf16_t_0:
.text.kernel_cutlass_kernel_cudnnnative_sparse_attentionselectionNSA_select_attn_fwd_hmmaHopperSelectAttentionFwd_object_at__CopyAtom_ThrID10_TVLayoutSrc112801_TVLayoutDst112801_Valuetypebf16_t_0:
[----:B------:R-:W1:Y:S01]  /*0000*/  LDC R1, c[0x0][0x37c] ;  /* 0x0000df00ff017b82 */ /* 0x000e620000000800 */
[----:B------:R-:W2:Y:S07]  /*0010*/  S2R R0, SR_TID.X ;  /* 0x0000000000007919 */ /* 0x000eae0000002100 */
[----:B------:R-:W3:Y:S01]  /*0020*/  LDC.64 R4, c[0x0][0x590] ;  /* 0x00016400ff047b82 */ /* 0x000ee20000000a00 */
[----:B------:R-:W-:Y:S01]  /*0030*/  BSSY.RECONVERGENT B0, `(.L_x_0) ;  /* 0x000000e000007945 */ /* 0x000fe20003800200 */
[----:B------:R-:W4:Y:S01]  /*0040*/  S2R R3, SR_CTAID.Z ;  /* 0x0000000000037919 */ /* 0x000f220000002700 */
[----:B--2---:R-:W-:-:S04]  /*0050*/  SHF.R.U32.HI R89, RZ, 0x5, R0 ;  /* 0x00000005ff597819 */ /* 0x004fc80000011600 */
[----:B------:R-:W-:-:S13]  /*0060*/  ISETP.NE.AND P2, PT, R89, RZ, PT ;  /* 0x000000ff5900720c */ /* 0x000fda0003f45270 */
[----:B-1--4-:R-:W-:Y:S05]  /*0070*/  @P2 BRA `(.L_x_1) ;  /* 0x0000000000242947 */ /* 0x012fea0003800000 */
[----:B------:R-:W1:Y:S02]  /*0080*/  LDCU.64 UR4, c[0x0][0x348] ;  /* 0x00006900ff0477ac */ /* 0x000e640008000a00 */
[----:B-1----:R-:W-:Y:S02]  /*0090*/  UIADD3 UR6, UP0, UPT, UR4, 0x80, URZ ;  /* 0x0000008004067890 */ /* 0x002fe4000ff1e0ff */
[----:B------:R1:W-:Y:S01]  /*00a0*/  UTMACCTL.PF [UR4] ;  /* 0x00000000040079b9 */ /* 0x0003e20008040000 */
[----:B------:R-:W-:Y:S02]  /*00b0*/  UIADD3 UR8, UP1, UPT, UR4, 0x180, URZ ;  /* 0x0000018004087890 */ /* 0x000fe4000ff3e0ff */
[----:B------:R-:W-:Y:S02]  /*00c0*/  UIADD3.X UR7, UPT, UPT, URZ, UR5, URZ, UP0, !UPT ;  /* 0x00000005ff077290 */ /* 0x000fe400087fe4ff */
[----:B------:R-:W-:-:S07]  /*00d0*/  UIADD3.X UR9, UPT, UPT, URZ, UR5, URZ, UP1, !UPT ;  /* 0x00000005ff097290 */ /* 0x000fce0008ffe4ff */
[----:B------:R1:W-:Y:S02]  /*00e0*/  UTMACCTL.PF [UR6] ;  /* 0x00000000060079b9 */ /* 0x0003e40008040000 */
[----:B------:R1:W-:Y:S02]  /*00f0*/  UTMACCTL.PF [UR8] ;  /* 0x00000000080079b9 */ /* 0x0003e40008040000 */
[----:B-1----:R-:W-:Y:S01]  /*0100*/  NOP ;  /* 0x0000000000007918 */ /* 0x002fe20000000000 */
.L_x_1:
[----:B------:R-:W-:Y:S05]  /*0110*/  BSYNC.RECONVERGENT B0 ;  /* 0x0000000000007941 */ /* 0x000fea0003800200 */
.L_x_0:
[----:B------:R-:W-:Y:S01]  /*0120*/  VOTEU.ALL UP3, P2 ;  /* 0x0000000000ff7886 */ /* 0x000fe20001060000 */
[----:B------:R-:W-:Y:S01]  /*0130*/  UMOV UR12, 0x1 ;  /* 0x00000001000c7882 */ /* 0x000fe20000000000 */
[----:B------:R-:W-:Y:S01]  /*0140*/  VOTEU.ALL UP2, P2 ;  /* 0x0000000000ff7886 */ /* 0x000fe20001040000 */
[----:B------:R-:W-:Y:S01]  /*0150*/  VOTEU.ALL UP1, P2 ;  /* 0x0000000000ff7886 */ /* 0x000fe20001020000 */
[----:B------:R-:W-:Y:S01]  /*0160*/  VOTEU.ALL UP0, P2 ;  /* 0x0000000000ff7886 */ /* 0x000fe20001000000 */
[----:B------:R-:W1:Y:S01]  /*0170*/  @!UP3 S2UR UR8, SR_CgaCtaId ;  /* 0x000000000008b9c3 */ /* 0x000e620000008800 */
[----:B------:R-:W-:Y:S01]  /*0180*/  @!UP3 UMOV UR4, 0x400 ;  /* 0x000004000004b882 */ /* 0x000fe20000000000 */
[----:B------:R-:W-:-:S04]  /*0190*/  @!UP3 UIADD3 UR14, UPT, UPT, -UR12, 0x100000, URZ ;  /* 0x001000000c0eb890 */ /* 0x000fc8000fffe1ff */
[----:B------:R-:W-:Y:S02]  /*01a0*/  @!UP3 USHF.L.U32 UR15, UR14, 0xb, URZ ;  /* 0x0000000b0e0fb899 */ /* 0x000fe400080006ff */
[----:B------:R-:W-:Y:S01]  /*01b0*/  @!UP3 USHF.L.U32 UR14, UR14, 0x1, URZ ;  /* 0x000000010e0eb899 */ /* 0x000fe200080006ff */
[----:B------:R-:W-:Y:S01]  /*01c0*/  @!UP3 UMOV UR10, 0x400 ;  /* 0x00000400000ab882 */ /* 0x000fe20000000000 */
[----:B------:R-:W-:-:S04]  /*01d0*/  @!UP3 UIADD3 UR16, UPT, UPT, -UR12, 0x100000, URZ ;  /* 0x001000000c10b890 */ /* 0x000fc8000fffe1ff */
[----:B------:R-:W-:Y:S02]  /*01e0*/  @!UP3 USHF.L.U32 UR17, UR16, 0xb, URZ ;  /* 0x0000000b1011b899 */ /* 0x000fe400080006ff */
[----:B------:R-:W-:Y:S01]  /*01f0*/  @!UP3 USHF.L.U32 UR16, UR16, 0x1, URZ ;  /* 0x000000011010b899 */ /* 0x000fe200080006ff */
[----:B------:R-:W-:Y:S01]  /*0200*/  VOTEU.ALL UP4, P2 ;  /* 0x0000000000ff7886 */ /* 0x000fe20001080000 */
[----:B------:R-:W-:Y:S01]  /*0210*/  VOTEU.ALL UP5, P2 ;  /* 0x0000000000ff7886 */ /* 0x000fe200010a0000 */
[----:B------:R-:W2:Y:S01]  /*0220*/  LDCU.64 UR6, c[0x0][0x358] ;  /* 0x00006b00ff0677ac */ /* 0x000ea20008000a00 */
[----:B------:R-:W4:Y:S01]  /*0230*/  @!UP3 S2UR UR5, SR_CgaCtaId ;  /* 0x000000000005b9c3 */ /* 0x000f220000008800 */
[----:B---3--:R-:W-:-:S07]  /*0240*/  IMAD.WIDE.U32 R4, R3, 0x4, R4 ;  /* 0x0000000403047825 */ /* 0x008fce00078e0004 */
[----:B------:R-:W3:Y:S01]  /*0250*/  @!UP3 S2UR UR11, SR_CgaCtaId ;  /* 0x00000000000bb9c3 */ /* 0x000ee20000008800 */
[----:B-1----:R-:W-:Y:S02]  /*0260*/  @!UP3 ULEA UR8, UR8, UR4, 0x18 ;  /* 0x000000040808b291 */ /* 0x002fe4000f8ec0ff */
[----:B----4-:R-:W-:Y:S02]  /*0270*/  @!UP3 ULEA UR9, UR5, UR4, 0x18 ;  /* 0x000000040509b291 */ /* 0x010fe4000f8ec0ff */
[----:B------:R-:W-:-:S04]  /*0280*/  @!UP3 UIADD3 UR4, UPT, UPT, -UR12, 0x100000, URZ ;  /* 0x001000000c04b890 */ /* 0x000fc8000fffe1ff */
[----:B------:R-:W-:Y:S02]  /*0290*/  @!UP3 USHF.L.U32 UR5, UR4, 0xb, URZ ;  /* 0x0000000b0405b899 */ /* 0x000fe400080006ff */
[----:B------:R-:W-:Y:S01]  /*02a0*/  @!UP3 USHF.L.U32 UR4, UR4, 0x1, URZ ;  /* 0x000000010404b899 */ /* 0x000fe200080006ff */
[----:B------:R-:W1:Y:S02]  /*02b0*/  FENCE.VIEW.ASYNC.S ;  /* 0x00000000000073c6 */ /* 0x000e640000000000 */
[----:B-1----:R-:W1:Y:S01]  /*02c0*/  @!UP2 SYNCS.EXCH.64 URZ, [UR8], UR14 ;  /* 0x0000000e08ffa5b2 */ /* 0x002e620008000100 */
[----:B---3--:R-:W-:Y:S01]  /*02d0*/  @!UP3 ULEA UR10, UR11, UR10, 0x18 ;  /* 0x0000000a0b0ab291 */ /* 0x008fe2000f8ec0ff */
[----:B------:R-:W-:Y:S01]  /*02e0*/  VOTEU.ALL UP3, P2 ;  /* 0x0000000000ff7886 */ /* 0x000fe20001060000 */
[----:B------:R-:W1:Y:S01]  /*02f0*/  @!UP1 SYNCS.EXCH.64 URZ, [UR8+0x8], UR14 ;  /* 0x0000080e08ff95b2 */ /* 0x000e620008000100 */
[----:B------:R-:W-:Y:S01]  /*0300*/  NOP ;  /* 0x0000000000007918 */ /* 0x000fe20000000000 */
[----:B-1----:R-:W-:Y:S06]  /*0310*/  BAR.SYNC.DEFER_BLOCKING 0x0 ;  /* 0x0000000000007b1d */ /* 0x002fec0000010000 */
[----:B------:R-:W1:Y:S01]  /*0320*/  @!UP0 SYNCS.EXCH.64 URZ, [UR9+0x20], UR16 ;  /* 0x0000201009ff85b2 */ /* 0x000e620008000100 */
[----:B------:R-:W1:Y:S01]  /*0330*/  @!UP3 SYNCS.EXCH.64 URZ, [UR9+0x28], UR16 ;  /* 0x0000281009ffb5b2 */ /* 0x000e620008000100 */
[----:B------:R-:W-:Y:S01]  /*0340*/  NOP ;  /* 0x0000000000007918 */ /* 0x000fe20000000000 */
[----:B-1----:R-:W-:Y:S06]  /*0350*/  BAR.SYNC.DEFER_BLOCKING 0x0 ;  /* 0x0000000000007b1d */ /* 0x002fec0000010000 */
[----:B------:R-:W1:Y:S01]  /*0360*/  @!UP4 SYNCS.EXCH.64 URZ, [UR10+0x10], UR4 ;  /* 0x000010040affc5b2 */ /* 0x000e620008000100 */
[----:B------:R3:W1:Y:S01]  /*0370*/  @!UP5 SYNCS.EXCH.64 URZ, [UR10+0x18], UR4 ;  /* 0x000018040affd5b2 */ /* 0x0006620008000100 */
[----:B------:R-:W-:Y:S01]  /*0380*/  NOP ;  /* 0x0000000000007918 */ /* 0x000fe20000000000 */
[----:B-1----:R-:W-:Y:S06]  /*0390*/  BAR.SYNC.DEFER_BLOCKING 0x0 ;  /* 0x0000000000007b1d */ /* 0x002fec0000010000 */
[----:B--2---:R-:W2:Y:S01]  /*03a0*/  LDG.E R88, desc[UR6][R4.64] ;  /* 0x0000000604587981 */ /* 0x004ea2000c1e1900 */
[----:B------:R-:W-:Y:S01]  /*03b0*/  ISETP.GT.U32.AND P0, PT, R0, 0xf, PT ;  /* 0x0000000f0000780c */ /* 0x000fe20003f04070 */
[----:B---3--:R-:W1:Y:S02]  /*03c0*/  S2UR UR4, SR_CTAID.Y ;  /* 0x00000000000479c3 */ /* 0x008e640000002600 */
[----:B------:R-:W3:Y:S06]  /*03d0*/  LDG.E R9, desc[UR6][R4.64+0x4] ;  /* 0x0000040604097981 */ /* 0x000eec000c1e1900 */
[----:B------:R-:W2:Y:S08]  /*03e0*/  S2UR UR12, SR_CTAID.X ;  /* 0x00000000000c79c3 */ /* 0x000eb00000002500 */
[----:B------:R-:W4:Y:S01]  /*03f0*/  @!P0 LDC.64 R6, c[0x0][0x598] ;  /* 0x00016600ff068b82 */ /* 0x000f220000000a00 */
[----:B-1----:R-:W-:-:S04]  /*0400*/  IMAD.U32 R3, RZ, RZ, UR4 ;  /* 0x00000004ff037e24 */ /* 0x002fc8000f8e00ff */
[----:B------:R-:W-:Y:S02]  /*0410*/  @!P0 IMAD R11, R3, 0x10, R0 ;  /* 0x00000010030b8824 */ /* 0x000fe400078e0200 */
[----:B--2---:R-:W-:-:S04]  /*0420*/  @!P0 VIADD R2, R88, UR12 ;  /* 0x0000000c58028c36 */ /* 0x004fc80008000000 */
[----:B------:R-:W-:-:S04]  /*0430*/  @!P0 IMAD R11, R2, 0x40, R11 ;  /* 0x00000040020b8824 */ /* 0x000fc800078e020b */
[----:B----4-:R-:W-:-:S06]  /*0440*/  @!P0 IMAD.WIDE R6, R11, 0x4, R6 ;  /* 0x000000040b068825 */ /* 0x010fcc00078e0206 */
[----:B------:R-:W2:Y:S01]  /*0450*/  @!P0 LDG.E R6, desc[UR6][R6.64] ;  /* 0x0000000606068981 */ /* 0x000ea2000c1e1900 */
[----:B------:R-:W1:Y:S01]  /*0460*/  @!P0 S2R R11, SR_CgaCtaId ;  /* 0x00000000000b8919 */ /* 0x000e620000008800 */
[----:B------:R-:W-:Y:S01]  /*0470*/  @!P0 MOV R2, 0x400 ;  /* 0x0000040000028802 */ /* 0x000fe20000000f00 */
[----:B---3--:R-:W-:-:S05]  /*0480*/  IMAD.IADD R9, R9, 0x1, -R88 ;  /* 0x0000000109097824 */ /* 0x008fca00078e0a58 */
[----:B------:R-:W-:Y:S02]  /*0490*/  ISETP.LE.AND P1, PT, R9, UR12, PT ;  /* 0x0000000c09007c0c */ /* 0x000fe4000bf23270 */
[----:B-1----:R-:W-:-:S05]  /*04a0*/  @!P0 LEA R11, R11, R2, 0x18 ;  /* 0x000000020b0b8211 */ /* 0x002fca00078ec0ff */
[----:B------:R-:W-:-:S05]  /*04b0*/  @!P0 IMAD R9, R0, 0x4, R11 ;  /* 0x0000000400098824 */ /* 0x000fca00078e020b */
[----:B--2---:R1:W-:Y:S01]  /*04c0*/  @!P0 STS [R9+0x1880], R6 ;  /* 0x0018800609008388 */ /* 0x0043e20000000800 */
[----:B------:R-:W-:Y:S06]  /*04d0*/  BAR.SYNC.DEFER_BLOCKING 0x0 ;  /* 0x0000000000007b1d */ /* 0x000fec0000010000 */
[----:B------:R-:W-:Y:S05]  /*04e0*/  @P1 EXIT ;  /* 0x000000000000194d */ /* 0x000fea0003800000 */
[----:B------:R-:W-:Y:S01]  /*04f0*/  R2UR UR4, R88 ;  /* 0x00000000580472ca */ /* 0x000fe200000e0000 */
[----:B------:R-:W2:-:S12]  /*0500*/  LDC.64 R4, c[0x0][0x5a0] ;  /* 0x00016800ff047b82 */ /* 0x000e980000000a00 */
[----:B------:R-:W-:Y:S01]  /*0510*/  UIADD3 UR12, UPT, UPT, UR4, UR12, URZ ;  /* 0x0000000c040c7290 */ /* 0x000fe2000fffe0ff */
[----:B------:R-:W-:Y:S01]  /*0520*/  BSSY B0, `(.L_x_2) ;  /* 0x00000b0000007945 */ /* 0x000fe20003800000 */
[----:B------:R-:W3:Y:S04]  /*0530*/  LDCU UR4, c[0x0][0x5a8] ;  /* 0x0000b500ff0477ac */ /* 0x000ee80008000800 */
[----:B------:R-:W-:-:S04]  /*0540*/  IMAD.U32 R2, RZ, RZ, UR12 ;  /* 0x0000000cff027e24 */ /* 0x000fc8000f8e00ff */
[----:B------:R-:W-:-:S04]  /*0550*/  IMAD R7, R2, 0x4, R3 ;  /* 0x0000000402077824 */ /* 0x000fc800078e0203 */
[----:B--2---:R-:W-:-:S05]  /*0560*/  IMAD.WIDE R4, R7, 0x4, R4 ;  /* 0x0000000407047825 */ /* 0x004fca00078e0204 */
[----:B------:R2:W5:Y:S01]  /*0570*/  LDG.E R87, desc[UR6][R4.64] ;  /* 0x0000000604577981 */ /* 0x000562000c1e1900 */
[----:B------:R-:W-:Y:S01]  /*0580*/  LOP3.LUT R7, R0, 0xf, RZ, 0xc0, !PT ;  /* 0x0000000f00077812 */ /* 0x000fe200078ec0ff */
[----:B------:R-:W-:Y:S02]  /*0590*/  IMAD.MOV.U32 R86, RZ, RZ, 0x1 ;  /* 0x00000001ff567424 */ /* 0x000fe400078e00ff */
[----:B------:R-:W-:Y:S01]  /*05a0*/  IMAD.MOV.U32 R85, RZ, RZ, RZ ;  /* 0x000000ffff557224 */ /* 0x000fe200078e00ff */
[----:B---3--:R-:W-:Y:S06]  /*05b0*/  @P2 BRA `(.L_x_3) ;  /* 0x0000000800982947 */ /* 0x008fec0003800000 */
[----:B--2---:R-:W2:Y:S01]  /*05c0*/  S2R R5, SR_CgaCtaId ;  /* 0x0000000000057919 */ /* 0x004ea20000008800 */
[----:B------:R-:W-:Y:S01]  /*05d0*/  MOV R4, 0x400 ;  /* 0x0000040000047802 */ /* 0x000fe20000000f00 */
[----:B------:R-:W-:-:S03]  /*05e0*/  IMAD.MOV.U32 R2, RZ, RZ, -0x80000000 ;  /* 0x80000000ff027424 */ /* 0x000fc600078e00ff */
[----:B--2---:R-:W-:-:S04]  /*05f0*/  LEA R11, R5, R4, 0x18 ;  /* 0x00000004050b7211 */ /* 0x004fc800078ec0ff */
[----:B------:R-:W2:Y:S02]  /*0600*/  SYNCS.PHASECHK.TRANS64.TRYWAIT P0, [R11+URZ+0x28], R2 ;  /* 0x000028020b0075a7 */ /* 0x000ea400080011ff */
[----:B--2---:R-:W-:Y:S05]  /*0610*/  @!P0 BRA `(.L_x_4) ;  /* 0x0000002400f08947 */ /* 0x004fea0003800000 */
.L_x_47:
[----:B------:R-:W-:Y:S02]  /*0620*/  ELECT P1, URZ, PT ;  /* 0x0000000000ff782f */ /* 0x000fe40003820000 */
[----:B------:R-:W-:Y:S02]  /*0630*/  R2UR UR5, R11 ;  /* 0x000000000b0572ca */ /* 0x000fe400000e0000 */
[----:B------:R-:W-:-:S09]  /*0640*/  ELECT P0, URZ, PT ;  /* 0x0000000000ff782f */ /* 0x000fd20003800000 */
[----:B------:R-:W-:-:S04]  /*0650*/  @P1 IMAD.MOV.U32 R4, RZ, RZ, 0x800 ;  /* 0x00000800ff041424 */ /* 0x000fc800078e00ff */
[----:B------:R-:W-:Y:S01]  /*0660*/  VOTEU.ANY UP0, P0 ;  /* 0x0000000000ff7886 */ /* 0x000fe20000000100 */
[----:B------:R-:W-:Y:S01]  /*0670*/  VOTEU.ANY UP1, P0 ;  /* 0x0000000000ff7886 */ /* 0x000fe20000020100 */
[----:B------:R3:W-:Y:S01]  /*0680*/  @P1 SYNCS.ARRIVE.TRANS64 RZ, [R11+URZ+0x20], R4 ;  /* 0x000020040bff19a7 */ /* 0x0007e200080000ff */
[----:B------:R-:W-:Y:S02]  /*0690*/  PLOP3.LUT P1, PT, PT, PT, PT, 0x8, 0x80 ;  /* 0x000000000080781c */ /* 0x000fe40003f2e170 */
[----:B------:R-:W4:Y:S01]  /*06a0*/  @UP0 LDCU.64 UR14, c[0x0][0x348] ;  /* 0x00006900ff0e07ac */ /* 0x000f220008000a00 */
[----:B------:R-:W-:Y:S02]  /*06b0*/  @UP0 UIADD3 UR8, UPT, UPT, UR5, 0x80, URZ ;  /* 0x0000008005080890 */ /* 0x000fe4000fffe0ff */
[----:B------:R-:W-:Y:S01]  /*06c0*/  @UP0 UIADD3 UR9, UPT, UPT, UR5, 0x20, URZ ;  /* 0x0000002005090890 */ /* 0x000fe2000fffe0ff */
[----:B------:R-:W-:Y:S01]  /*06d0*/  @UP0 UMOV UR10, URZ ;  /* 0x000000ff000a0c82 */ /* 0x000fe20008000000 */
[----:B------:R-:W-:-:S10]  /*06e0*/  @UP0 UMOV UR11, URZ ;  /* 0x000000ff000b0c82 */ /* 0x000fd40008000000 */
.L_x_5:
[----:B------:R-:W-:-:S13]  /*06f0*/  @P0 ELECT P1, URZ, PT ;  /* 0x0000000000ff082f */ /* 0x000fda0003820000 */
[----:B------:R-:W-:Y:S02]  /*0700*/  @P1 R2UR.BROADCAST UR13, R3 ;  /* 0x00000000030d12ca */ /* 0x000fe400008e0000 */
[----:B------:R-:W-:-:S11]  /*0710*/  @P1 PLOP3.LUT P0, PT, P1, PT, PT, 0x8, 0x80 ;  /* 0x000000000080181c */ /* 0x000fd60000f0e170 */
[----:B----4-:R4:W-:Y:S01]  /*0720*/  @UP1 UTMALDG.4D [UR8], [UR14], desc[URZ] ;  /* 0x0000ff080e0015b4 */ /* 0x0109e20008019000 */
[----:B------:R-:W-:Y:S01]  /*0730*/  PLOP3.LUT P1, PT, PT, PT, PT, 0x8, 0x80 ;  /* 0x000000000080781c */ /* 0x000fe20003f2e170 */
[----:B----4-:R-:W-:-:S12]  /*0740*/  @P0 BRA.U.ANY `(.L_x_5) ;  /* 0xfffffffd00e80947 */ /* 0x010fd8000393ffff */
[----:B------:R-:W-:Y:S02]  /*0750*/  ELECT P0, URZ, PT ;  /* 0x0000000000ff782f */ /* 0x000fe40003800000 */
[----:B------:R-:W-:-:S11]  /*0760*/  PLOP3.LUT P1, PT, PT, PT, PT, 0x8, 0x80 ;  /* 0x000000000080781c */ /* 0x000fd60003f2e170 */
[----:B------:R-:W-:Y:S01]  /*0770*/  VOTEU.ANY UP0, P0 ;  /* 0x0000000000ff7886 */ /* 0x000fe20000000100 */
[----:B------:R-:W-:-:S04]  /*0780*/  VOTEU.ANY UP1, P0 ;  /* 0x0000000000ff7886 */ /* 0x000fc80000020100 */
[----:B------:R-:W4:Y:S01]  /*0790*/  @UP0 LDCU.64 UR14, c[0x0][0x348] ;  /* 0x00006900ff0e07ac */ /* 0x000f220008000a00 */
[----:B------:R-:W-:Y:S02]  /*07a0*/  @UP0 UIADD3 UR8, UPT, UPT, UR5, 0x180, URZ ;  /* 0x0000018005080890 */ /* 0x000fe4000fffe0ff */
[----:B------:R-:W-:Y:S01]  /*07b0*/  @UP0 UIADD3 UR9, UPT, UPT, UR5, 0x20, URZ ;  /* 0x0000002005090890 */ /* 0x000fe2000fffe0ff */
[----:B------:R-:W-:Y:S01]  /*07c0*/  @UP0 UMOV UR10, 0x8 ;  /* 0x00000008000a0882 */ /* 0x000fe20000000000 */
[----:B------:R-:W-:-:S10]  /*07d0*/  @UP0 UMOV UR11, URZ ;  /* 0x000000ff000b0c82 */ /* 0x000fd40008000000 */
.L_x_6:
        /* <DEDUP_REMOVED lines=15> */
.L_x_7:
        /* <DEDUP_REMOVED lines=15> */
.L_x_8:
        /* <DEDUP_REMOVED lines=15> */
.L_x_9:
        /* <DEDUP_REMOVED lines=15> */
.L_x_10:
        /* <DEDUP_REMOVED lines=15> */
.L_x_11:
        /* <DEDUP_REMOVED lines=15> */
.L_x_12:
[----:B------:R-:W-:-:S13]  /*0d80*/  @P0 ELECT P1, URZ, PT ;  /* 0x0000000000ff082f */ /* 0x000fda0003820000 */
[----:B------:R-:W-:Y:S02]  /*0d90*/  @P1 R2UR.BROADCAST UR13, R3 ;  /* 0x00000000030d12ca */ /* 0x000fe400008e0000 */
[----:B------:R-:W-:-:S11]  /*0da0*/  @P1 PLOP3.LUT P0, PT, P1, PT, PT, 0x8, 0x80 ;  /* 0x000000000080181c */ /* 0x000fd60000f0e170 */
[----:B----4-:R4:W-:Y:S01]  /*0db0*/  @UP1 UTMALDG.4D [UR8], [UR14], desc[URZ] ;  /* 0x0000ff080e0015b4 */ /* 0x0109e20008019000 */
[----:B------:R-:W-:Y:S01]  /*0dc0*/  PLOP3.LUT P1, PT, PT, PT, PT, 0x8, 0x80 ;  /* 0x000000000080781c */ /* 0x000fe20003f2e170 */
[----:B----4-:R-:W-:-:S12]  /*0dd0*/  @P0 BRA.U.ANY `(.L_x_12) ;  /* 0xfffffffd00e80947 */ /* 0x010fd8000393ffff */
[----:B-----5:R-:W-:-:S13]  /*0de0*/  ISETP.GE.AND P0, PT, R87, 0x1, PT ;  /* 0x000000015700780c */ /* 0x020fda0003f06270 */
[----:B------:R-:W-:Y:S05]  /*0df0*/  @!P0 BRA `(.L_x_3) ;  /* 0x0000000000888947 */ /* 0x000fea0003800000 */
[----:B------:R-:W4:Y:S02]  /*0e00*/  SYNCS.PHASECHK.TRANS64.TRYWAIT P0, [R11+URZ+0x8], R2 ;  /* 0x000008020b0075a7 */ /* 0x000f2400080011ff */
[----:B----4-:R-:W-:Y:S05]  /*0e10*/  @!P0 BRA `(.L_x_13) ;  /* 0x00000020000c8947 */ /* 0x010fea0003800000 */
.L_x_48:
[----:B------:R-:W-:Y:S01]  /*0e20*/  ELECT P0, URZ, PT ;  /* 0x0000000000ff782f */ /* 0x000fe20003800000 */
[----:B------:R-:W-:Y:S01]  /*0e30*/  IMAD R2, R87, 0x4, R11 ;  /* 0x0000000457027824 */ /* 0x000fe200078e020b */
[----:B------:R-:W-:Y:S02]  /*0e40*/  ELECT P1, URZ, PT ;  /* 0x0000000000ff782f */ /* 0x000fe40003820000 */
[----:B------:R-:W-:Y:S01]  /*0e50*/  R2UR UR16, R11 ;  /* 0x000000000b1072ca */ /* 0x000fe200000e0000 */
[----:B------:R-:W-:-:S08]  /*0e60*/  IMAD.MOV.U32 R85, RZ, RZ, 0x1 ;  /* 0x00000001ff557424 */ /* 0x000fd000078e00ff */
[----:B--23--:R-:W2:Y:S01]  /*0e70*/  @P0 LDC.64 R4, c[0x0][0x348] ;  /* 0x0000d200ff040b82 */ /* 0x00cea20000000a00 */
[----:B------:R-:W-:Y:S01]  /*0e80*/  @P0 R2UR UR17, R11 ;  /* 0x000000000b1102ca */ /* 0x000fe200000e0000 */
[----:B-1----:R-:W-:Y:S01]  /*0e90*/  @P1 IMAD.MOV.U32 R6, RZ, RZ, 0x800 ;  /* 0x00000800ff061424 */ /* 0x002fe200078e00ff */
[----:B------:R-:W-:Y:S01]  /*0ea0*/  VOTEU.ANY UP0, P0 ;  /* 0x0000000000ff7886 */ /* 0x000fe20000000100 */
[----:B------:R-:W-:Y:S02]  /*0eb0*/  VOTEU.ANY UP1, P0 ;  /* 0x0000000000ff7886 */ /* 0x000fe40000020100 */
[----:B------:R1:W-:Y:S01]  /*0ec0*/  @P1 SYNCS.ARRIVE.TRANS64 RZ, [R11+URZ], R6 ;  /* 0x000000060bff19a7 */ /* 0x0003e200080000ff */
[----:B------:R-:W3:Y:S01]  /*0ed0*/  LDS R9, [R2+0x187c] ;  /* 0x00187c0002097984 */ /* 0x000ee20000000800 */
[----:B------:R-:W-:Y:S01]  /*0ee0*/  @UP0 UIADD3 UR16, UPT, UPT, UR16, 0x880, URZ ;  /* 0x0000088010100890 */ /* 0x000fe2000fffe0ff */
[----:B------:R-:W-:Y:S01]  /*0ef0*/  @UP0 UMOV UR18, URZ ;  /* 0x000000ff00120c82 */ /* 0x000fe20008000000 */
[----:B--2---:R-:W-:-:S04]  /*0f00*/  @P0 IADD3 R4, P1, PT, R4, 0x80, RZ ;  /* 0x0000008004040810 */ /* 0x004fc80007f3e0ff */
[----:B------:R-:W-:Y:S01]  /*0f10*/  @P0 R2UR UR5, R4 ;  /* 0x00000000040502ca */ /* 0x000fe200000e0000 */
[----:B------:R-:W-:Y:S01]  /*0f20*/  @P0 IMAD.X R5, RZ, RZ, R5, P1 ;  /* 0x000000ffff050224 */ /* 0x000fe200008e0605 */
[----:B------:R-:W-:-:S04]  /*0f30*/  PLOP3.LUT P1, PT, PT, PT, PT, 0x8, 0x80 ;  /* 0x000000000080781c */ /* 0x000fc80003f2e170 */
[----:B------:R-:W-:-:S07]  /*0f40*/  @P0 R2UR UR8, R5 ;  /* 0x00000000050802ca */ /* 0x000fce00000e0000 */
[----:B------:R-:W-:-:S06]  /*0f50*/  IMAD.U32 R4, RZ, RZ, UR5 ;  /* 0x00000005ff047e24 */ /* 0x000fcc000f8e00ff */
[----:B------:R-:W-:Y:S01]  /*0f60*/  IMAD.U32 R5, RZ, RZ, UR8 ;  /* 0x00000008ff057e24 */ /* 0x000fe2000f8e00ff */
[----:B------:R-:W-:Y:S01]  /*0f70*/  @P0 R2UR UR8, R4 ;  /* 0x00000000040802ca */ /* 0x000fe200000e0000 */
[----:B---3--:R-:W-:-:S03]  /*0f80*/  @P0 IMAD R9, R9, 0x10, R88 ;  /* 0x0000001009090824 */ /* 0x008fc600078e0258 */
[----:B------:R-:W-:Y:S02]  /*0f90*/  @P0 R2UR UR9, R5 ;  /* 0x00000000050902ca */ /* 0x000fe400000e0000 */
[----:B-1----:R-:W-:-:S15]  /*0fa0*/  @P0 R2UR UR19, R9 ;  /* 0x00000000091302ca */ /* 0x002fde00000e0000 */
.L_x_14:
[----:B------:R-:W-:-:S13]  /*0fb0*/  @P0 ELECT P1, URZ, PT ;  /* 0x0000000000ff082f */ /* 0x000fda0003820000 */
[----:B------:R-:W-:Y:S02]  /*0fc0*/  @P1 R2UR.BROADCAST UR20, R3 ;  /* 0x00000000031412ca */ /* 0x000fe400008e0000 */
[----:B------:R-:W-:-:S11]  /*0fd0*/  @P1 PLOP3.LUT P0, PT, P1, PT, PT, 0x8, 0x80 ;  /* 0x000000000080181c */ /* 0x000fd60000f0e170 */
[----:B------:R1:W-:Y:S01]  /*0fe0*/  @UP1 UTMALDG.3D [UR16], [UR8], desc[URZ] ;  /* 0x0000ff10080015b4 */ /* 0x0003e20008011000 */
[----:B------:R-:W-:Y:S01]  /*0ff0*/  PLOP3.LUT P1, PT, PT, PT, PT, 0x8, 0x80 ;  /* 0x000000000080781c */ /* 0x000fe20003f2e170 */
[----:B-1----:R-:W-:-:S12]  /*1000*/  @P0 BRA.U.ANY `(.L_x_14) ;  /* 0xfffffffd00e80947 */ /* 0x002fd8000393ffff */
[----:B------:R-:W-:-:S07]  /*1010*/  IMAD.MOV.U32 R86, RZ, RZ, RZ ;  /* 0x000000ffff567224 */ /* 0x000fce00078e00ff */
.L_x_3:
[----:B------:R-:W-:Y:S05]  /*1020*/  BSYNC B0 ;  /* 0x0000000000007941 */ /* 0x000fea0003800000 */
.L_x_2:
[----:B------:R-:W4:Y:S01]  /*1030*/  S2UR UR8, SR_CgaCtaId ;  /* 0x00000000000879c3 */ /* 0x000f220000008800 */
[----:B------:R-:W-:Y:S01]  /*1040*/  UMOV UR5, 0x400 ;  /* 0x0000040000057882 */ /* 0x000fe20000000000 */
[----:B-----5:R-:W-:Y:S01]  /*1050*/  ISETP.GE.AND P1, PT, R87, 0x1, PT ;  /* 0x000000015700780c */ /* 0x020fe20003f26270 */
[----:B------:R-:W-:Y:S01]  /*1060*/  IMAD.MOV.U32 R84, RZ, RZ, RZ ;  /* 0x000000ffff547224 */ /* 0x000fe200078e00ff */
[----:B------:R-:W-:Y:S01]  /*1070*/  PLOP3.LUT P0, PT, PT, PT, PT, 0x80, 0x8 ;  /* 0x000000000008781c */ /* 0x000fe20003f0f070 */
[----:B----4-:R-:W-:-:S06]  /*1080*/  ULEA UR5, UR8, UR5, 0x18 ;  /* 0x0000000508057291 */ /* 0x010fcc000f8ec0ff */
[----:B------:R-:W-:-:S04]  /*1090*/  IMAD.U32 R2, RZ, RZ, UR5 ;  /* 0x00000005ff027e24 */ /* 0x000fc8000f8e00ff */
[----:B------:R-:W4:Y:S01]  /*10a0*/  SYNCS.PHASECHK.TRANS64.TRYWAIT P3, [R2+URZ+0x20], RZ ;  /* 0x000020ff020075a7 */ /* 0x000f2200080611ff */
[----:B------:R-:W-:Y:S01]  /*10b0*/  IMAD R7, R7, 0x10, R2 ;  /* 0x0000001007077824 */ /* 0x000fe200078e0202 */
[----:B----4-:R-:W-:Y:S06]  /*10c0*/  @P3 BRA `(.L_x_15) ;  /* 0x0000000000083947 */ /* 0x010fec0003800000 */
[----:B------:R-:W4:Y:S02]  /*10d0*/  SYNCS.PHASECHK.TRANS64.TRYWAIT P3, [R2+URZ+0x20], RZ ;  /* 0x000020ff020075a7 */ /* 0x000f2400080611ff */
[----:B----4-:R-:W-:Y:S05]  /*10e0*/  @!P3 BRA `(.L_x_16) ;  /* 0x0000001c0074b947 */ /* 0x010fea0003800000 */
.L_x_15:
[----:B------:R1:W2:Y:S01]  /*10f0*/  LDSM.16.M88.2 R52, [R7+0x80] ;  /* 0x000080000734783b */ /* 0x0002a20000000100 */
[----:B------:R-:W-:Y:S01]  /*1100*/  IMAD.MOV.U32 R83, RZ, RZ, -0x800000 ;  /* 0xff800000ff537424 */ /* 0x000fe200078e00ff */
[----:B------:R-:W-:Y:S02]  /*1110*/  CS2R R36, SRZ ;  /* 0x0000000000247805 */ /* 0x000fe4000001ff00 */
[----:B------:R-:W-:Y:S01]  /*1120*/  CS2R R38, SRZ ;  /* 0x0000000000267805 */ /* 0x000fe2000001ff00 */
[----:B------:R1:W3:Y:S01]  /*1130*/  LDSM.16.M88.2 R54, [R7+0x180] ;  /* 0x000180000736783b */ /* 0x0002e20000000100 */
[----:B------:R-:W-:Y:S02]  /*1140*/  CS2R R32, SRZ ;  /* 0x0000000000207805 */ /* 0x000fe4000001ff00 */
[----:B------:R-:W-:Y:S02]  /*1150*/  CS2R R34, SRZ ;  /* 0x0000000000227805 */ /* 0x000fe4000001ff00 */
[----:B------:R-:W-:Y:S01]  /*1160*/  CS2R R28, SRZ ;  /* 0x00000000001c7805 */ /* 0x000fe2000001ff00 */
[----:B------:R1:W4:Y:S01]  /*1170*/  LDSM.16.M88.2 R48, [R7+0x280] ;  /* 0x000280000730783b */ /* 0x0003220000000100 */
[----:B------:R-:W-:-:S02]  /*1180*/  CS2R R30, SRZ ;  /* 0x00000000001e7805 */ /* 0x000fc4000001ff00 */
[----:B------:R-:W-:Y:S02]  /*1190*/  CS2R R24, SRZ ;  /* 0x0000000000187805 */ /* 0x000fe4000001ff00 */
[----:B------:R-:W-:Y:S01]  /*11a0*/  CS2R R26, SRZ ;  /* 0x00000000001a7805 */ /* 0x000fe2000001ff00 */
[----:B------:R1:W1:Y:S01]  /*11b0*/  LDSM.16.M88.2 R50, [R7+0x380] ;  /* 0x000380000732783b */ /* 0x0002620000000100 */
[----:B------:R-:W-:Y:S02]  /*11c0*/  CS2R R20, SRZ ;  /* 0x0000000000147805 */ /* 0x000fe4000001ff00 */
[----:B------:R-:W-:Y:S02]  /*11d0*/  CS2R R22, SRZ ;  /* 0x0000000000167805 */ /* 0x000fe4000001ff00 */
[----:B------:R-:W-:Y:S01]  /*11e0*/  CS2R R16, SRZ ;  /* 0x0000000000107805 */ /* 0x000fe2000001ff00 */
[----:B------:R1:W1:Y:S01]  /*11f0*/  LDSM.16.M88.2 R44, [R7+0x480] ;  /* 0x00048000072c783b */ /* 0x0002620000000100 */
[----:B------:R-:W-:-:S02]  /*1200*/  CS2R R18, SRZ ;  /* 0x0000000000127805 */ /* 0x000fc4000001ff00 */
[----:B------:R-:W-:Y:S02]  /*1210*/  CS2R R12, SRZ ;  /* 0x00000000000c7805 */ /* 0x000fe4000001ff00 */
[----:B------:R-:W-:Y:S01]  /*1220*/  CS2R R14, SRZ ;  /* 0x00000000000e7805 */ /* 0x000fe2000001ff00 */
[----:B------:R1:W1:Y:S02]  /*1230*/  LDSM.16.M88.2 R46, [R7+0x580] ;  /* 0x00058000072e783b */ /* 0x0002640000000100 */
[----:B-1----:R-:W-:Y:S02]  /*1240*/  CS2R R8, SRZ ;  /* 0x0000000000087805 */ /* 0x002fe4000001ff00 */
[----:B--23--:R-:W-:Y:S01]  /*1250*/  CS2R R10, SRZ ;  /* 0x00000000000a7805 */ /* 0x00cfe2000001ff00 */
[----:B------:R1:W2:Y:S04]  /*1260*/  LDSM.16.M88.2 R40, [R7+0x680] ;  /* 0x000680000728783b */ /* 0x0002a80000000100 */
[----:B------:R1:W3:Y:S01]  /*1270*/  LDSM.16.M88.2 R42, [R7+0x780] ;  /* 0x00078000072a783b */ /* 0x0002e20000000100 */
[----:B------:R1:W1:Y:S01]  /*1280*/  @P1 SYNCS.PHASECHK.TRANS64.TRYWAIT P0, [R2+URZ], RZ ;  /* 0x000000ff020015a7 */ /* 0x00026200080011ff */
[----:B------:R-:W-:Y:S05]  /*1290*/  @!P1 BRA `(.L_x_17) ;  /* 0x0000001000689947 */ /* 0x000fea0003800000 */
[----:B------:R-:W4:Y:S01]  /*12a0*/  LDC.64 R90, c[0x0][0x348] ;  /* 0x0000d200ff5a7b82 */ /* 0x000f220000000a00 */
[----:B------:R-:W-:Y:S01]  /*12b0*/  IMAD.MOV R82, RZ, RZ, -R87 ;  /* 0x000000ffff527224 */ /* 0x000fe200078e0a57 */
[----:B-1----:R-:W-:Y:S01]  /*12c0*/  CS2R R6, SRZ ;  /* 0x0000000000067805 */ /* 0x002fe2000001ff00 */
[----:B------:R-:W-:Y:S01]  /*12d0*/  IMAD.MOV.U32 R81, RZ, RZ, 0x1 ;  /* 0x00000001ff517424 */ /* 0x000fe200078e00ff */
[----:B------:R-:W-:Y:S01]  /*12e0*/  CS2R R36, SRZ ;  /* 0x0000000000247805 */ /* 0x000fe2000001ff00 */
[----:B------:R-:W-:Y:S01]  /*12f0*/  IMAD.MOV.U32 R80, RZ, RZ, RZ ;  /* 0x000000ffff507224 */ /* 0x000fe200078e00ff */
[----:B------:R-:W-:Y:S01]  /*1300*/  CS2R R38, SRZ ;  /* 0x0000000000267805 */ /* 0x000fe2000001ff00 */
[----:B------:R-:W-:Y:S01]  /*1310*/  IMAD.MOV.U32 R83, RZ, RZ, -0x800000 ;  /* 0xff800000ff537424 */ /* 0x000fe200078e00ff */
[----:B------:R-:W-:Y:S01]  /*1320*/  CS2R R32, SRZ ;  /* 0x0000000000207805 */ /* 0x000fe2000001ff00 */
[----:B------:R-:W-:Y:S01]  /*1330*/  IMAD.MOV.U32 R84, RZ, RZ, RZ ;  /* 0x000000ffff547224 */ /* 0x000fe200078e00ff */
[----:B------:R-:W-:Y:S01]  /*1340*/  CS2R R34, SRZ ;  /* 0x0000000000227805 */ /* 0x000fe2000001ff00 */
[----:B------:R-:W-:Y:S01]  /*1350*/  IMAD.MOV.U32 R5, RZ, RZ, RZ ;  /* 0x000000ffff057224 */ /* 0x000fe200078e00ff */
[----:B------:R-:W-:-:S02]  /*1360*/  CS2R R28, SRZ ;  /* 0x00000000001c7805 */ /* 0x000fc4000001ff00 */
[----:B------:R-:W-:Y:S02]  /*1370*/  CS2R R30, SRZ ;  /* 0x00000000001e7805 */ /* 0x000fe4000001ff00 */
[----:B------:R-:W-:Y:S02]  /*1380*/  CS2R R24, SRZ ;  /* 0x0000000000187805 */ /* 0x000fe4000001ff00 */
[----:B------:R-:W-:Y:S02]  /*1390*/  CS2R R26, SRZ ;  /* 0x00000000001a7805 */ /* 0x000fe4000001ff00 */
[----:B------:R-:W-:Y:S02]  /*13a0*/  CS2R R20, SRZ ;  /* 0x0000000000147805 */ /* 0x000fe4000001ff00 */
[----:B------:R-:W-:Y:S02]  /*13b0*/  CS2R R22, SRZ ;  /* 0x0000000000167805 */ /* 0x000fe4000001ff00 */
[----:B------:R-:W-:-:S02]  /*13c0*/  CS2R R16, SRZ ;  /* 0x0000000000107805 */ /* 0x000fc4000001ff00 */
[----:B------:R-:W-:Y:S02]  /*13d0*/  CS2R R18, SRZ ;  /* 0x0000000000127805 */ /* 0x000fe4000001ff00 */
[----:B------:R-:W-:Y:S02]  /*13e0*/  CS2R R12, SRZ ;  /* 0x00000000000c7805 */ /* 0x000fe4000001ff00 */
[----:B------:R-:W-:Y:S02]  /*13f0*/  CS2R R14, SRZ ;  /* 0x00000000000e7805 */ /* 0x000fe4000001ff00 */
[----:B------:R-:W-:Y:S02]  /*1400*/  CS2R R8, SRZ ;  /* 0x0000000000087805 */ /* 0x000fe4000001ff00 */
[----:B------:R-:W-:-:S07]  /*1410*/  CS2R R10, SRZ ;  /* 0x00000000000a7805 */ /* 0x000fce000001ff00 */
.L_x_38:
[----:B------:R-:W-:Y:S04]  /*1420*/  BSSY B0, `(.L_x_18) ;  /* 0x0000008000007945 */ /* 0x000fe80003800000 */
[----:B------:R-:W-:Y:S05]  /*1430*/  @P0 BRA `(.L_x_19) ;  /* 0x0000000000180947 */ /* 0x000fea0003800000 */
[----:B------:R-:W1:Y:S01]  /*1440*/  S2R R3, SR_CgaCtaId ;  /* 0x0000000000037919 */ /* 0x000e620000008800 */
[----:B------:R-:W-:Y:S01]  /*1450*/  MOV R0, 0x400 ;  /* 0x0000040000007802 */ /* 0x000fe20000000f00 */
[----:B----4-:R-:W-:-:S03]  /*1460*/  IMAD.U32 R2, R7, -0x80000000, RZ ;  /* 0x8000000007027824 */ /* 0x010fc600078e00ff */
[----:B-1----:R-:W-:-:S04]  /*1470*/  LEA R57, R3, R0, 0x18 ;  /* 0x0000000003397211 */ /* 0x002fc800078ec0ff */
[----:B------:R-:W1:Y:S02]  /*1480*/  SYNCS.PHASECHK.TRANS64.TRYWAIT P0, [R57+URZ], R2 ;  /* 0x00000002390075a7 */ /* 0x000e6400080011ff */
[----:B-1----:R-:W-:Y:S05]  /*1490*/  @!P0 BRA `(.L_x_20) ;  /* 0x00000018009c8947 */ /* 0x002fea0003800000 */
.L_x_19:
[----:B------:R-:W-:Y:S05]  /*14a0*/  BSYNC B0 ;  /* 0x0000000000007941 */ /* 0x000fea0003800000 */
.L_x_18:
[----:B------:R-:W5:Y:S01]  /*14b0*/  S2UR UR5, SR_CTAID.Y ;  /* 0x00000000000579c3 */ /* 0x000f620000002600 */
[----:B------:R-:W-:Y:S01]  /*14c0*/  ISETP.NE.AND P2, PT, R89, RZ, PT ;  /* 0x000000ff5900720c */ /* 0x000fe20003f45270 */
[----:B------:R-:W-:Y:S03]  /*14d0*/  BSSY B0, `(.L_x_21) ;  /* 0x000002d000007945 */ /* 0x000fe60003800000 */
[----:B------:R-:W-:Y:S01]  /*14e0*/  ISETP.GE.OR P0, PT, R6, R87, P2 ;  /* 0x000000570600720c */ /* 0x000fe20001706670 */
[----:B-1---5:R-:W-:-:S12]  /*14f0*/  IMAD.U32 R3, RZ, RZ, UR5 ;  /* 0x00000005ff037e24 */ /* 0x022fd8000f8e00ff */
[----:B------:R-:W-:Y:S05]  /*1500*/  @P0 BRA `(.L_x_22) ;  /* 0x0000000000a40947 */ /* 0x000fea0003800000 */
[----:B------:R-:W1:Y:S01]  /*1510*/  S2R R57, SR_CgaCtaId ;  /* 0x0000000000397919 */ /* 0x000e620000008800 */
[----:B------:R-:W-:Y:S01]  /*1520*/  MOV R0, 0x400 ;  /* 0x0000040000007802 */ /* 0x000fe20000000f00 */
[----:B------:R-:W-:Y:S01]  /*1530*/  IMAD.U32 R56, R81, -0x80000000, RZ ;  /* 0x8000000051387824 */ /* 0x000fe200078e00ff */
[----:B------:R-:W-:Y:S02]  /*1540*/  BSSY B1, `(.L_x_23) ;  /* 0x0000004000017945 */ /* 0x000fe40003800000 */
[----:B-1----:R-:W-:-:S04]  /*1550*/  LEA R61, R57, R0, 0x18 ;  /* 0x00000000393d7211 */ /* 0x002fc800078ec0ff */
[----:B------:R-:W1:Y:S02]  /*1560*/  SYNCS.PHASECHK.TRANS64.TRYWAIT P0, [R61+URZ+0x18], R56 ;  /* 0x000018383d0075a7 */ /* 0x000e6400080011ff */
[----:B-1----:R-:W-:Y:S05]  /*1570*/  @!P0 BRA `(.L_x_24) ;  /* 0x00000018007c8947 */ /* 0x002fea0003800000 */
.L_x_51:
[----:B------:R-:W-:Y:S05]  /*1580*/  BSYNC B1 ;  /* 0x0000000000017941 */ /* 0x000fea0003800000 */
.L_x_23:
[----:B------:R-:W-:Y:S02]  /*1590*/  ELECT P1, URZ, PT ;  /* 0x0000000000ff782f */ /* 0x000fe40003820000 */
[----:B------:R-:W-:Y:S02]  /*15a0*/  LOP3.LUT R0, RZ, R6, RZ, 0x33, !PT ;  /* 0x00000006ff007212 */ /* 0x000fe400078e33ff */
[----:B------:R-:W-:Y:S02]  /*15b0*/  ELECT P0, URZ, PT ;  /* 0x0000000000ff782f */ /* 0x000fe40003800000 */
[----:B------:R-:W-:Y:S01]  /*15c0*/  R2UR UR17, R61 ;  /* 0x000000003d1172ca */ /* 0x000fe200000e0000 */
[----:B------:R-:W-:-:S04]  /*15d0*/  IMAD.IADD R0, R87, 0x1, R0 ;  /* 0x0000000157007824 */ /* 0x000fc800078e0200 */
[----:B------:R-:W-:Y:S02]  /*15e0*/  IMAD R0, R0, 0x4, R61 ;  /* 0x0000000400007824 */ /* 0x000fe400078e023d */
[----:B----4-:R-:W-:-:S04]  /*15f0*/  @P1 IMAD.MOV.U32 R2, RZ, RZ, 0x800 ;  /* 0x00000800ff021424 */ /* 0x010fc800078e00ff */
[----:B------:R-:W-:Y:S01]  /*1600*/  VOTEU.ANY UP0, P0 ;  /* 0x0000000000ff7886 */ /* 0x000fe20000000100 */
[----:B------:R-:W-:Y:S01]  /*1610*/  VOTEU.ANY UP1, P0 ;  /* 0x0000000000ff7886 */ /* 0x000fe20000020100 */
[----:B------:R4:W-:Y:S01]  /*1620*/  @P1 SYNCS.ARRIVE.TRANS64 RZ, [R61+URZ+0x10], R2 ;  /* 0x000010023dff19a7 */ /* 0x0009e200080000ff */
[----:B------:R-:W5:Y:S02]  /*1630*/  LDS R59, [R0+0x1880] ;  /* 0x00188000003b7984 */ /* 0x000f640000000800 */
[----:B------:R-:W-:Y:S02]  /*1640*/  @UP0 UIADD3 UR16, UPT, UPT, UR17, 0x1080, URZ ;  /* 0x0000108011100890 */ /* 0x000fe4000fffe0ff */
[----:B------:R-:W-:Y:S01]  /*1650*/  @UP0 UIADD3 UR17, UPT, UPT, UR17, 0x10, URZ ;  /* 0x0000001011110890 */ /* 0x000fe2000fffe0ff */
[----:B------:R-:W-:Y:S01]  /*1660*/  @UP0 UMOV UR18, URZ ;  /* 0x000000ff00120c82 */ /* 0x000fe20008000000 */
[----:B----4-:R-:W-:-:S04]  /*1670*/  @P0 IADD3 R2, P1, PT, R90, 0x100, RZ ;  /* 0x000001005a020810 */ /* 0x010fc80007f3e0ff */
[----:B------:R-:W-:Y:S01]  /*1680*/  @P0 R2UR UR5, R2 ;  /* 0x00000000020502ca */ /* 0x000fe200000e0000 */
[----:B------:R-:W-:Y:S01]  /*1690*/  @P0 IMAD.X R56, RZ, RZ, R91, P1 ;  /* 0x000000ffff380224 */ /* 0x000fe200008e065b */
[----:B------:R-:W-:-:S04]  /*16a0*/  PLOP3.LUT P1, PT, PT, PT, PT, 0x8, 0x80 ;  /* 0x000000000080781c */ /* 0x000fc80003f2e170 */
[----:B------:R-:W-:-:S07]  /*16b0*/  @P0 R2UR UR8, R56 ;  /* 0x00000000380802ca */ /* 0x000fce00000e0000 */
[----:B------:R-:W-:-:S06]  /*16c0*/  IMAD.U32 R56, RZ, RZ, UR5 ;  /* 0x00000005ff387e24 */ /* 0x000fcc000f8e00ff */
[----:B-1----:R-:W-:Y:S01]  /*16d0*/  IMAD.U32 R57, RZ, RZ, UR8 ;  /* 0x00000008ff397e24 */ /* 0x002fe2000f8e00ff */
[----:B------:R-:W-:-:S04]  /*16e0*/  @P0 R2UR UR8, R56 ;  /* 0x00000000380802ca */ /* 0x000fc800000e0000 */
[----:B------:R-:W-:Y:S01]  /*16f0*/  @P0 R2UR UR9, R57 ;  /* 0x00000000390902ca */ /* 0x000fe200000e0000 */
[----:B-----5:R-:W-:-:S14]  /*1700*/  @P0 IMAD R0, R59, 0x10, R88 ;  /* 0x000000103b000824 */ /* 0x020fdc00078e0258 */
.L_x_25:
[----:B------:R-:W-:-:S13]  /*1710*/  @P0 ELECT P1, URZ, PT ;  /* 0x0000000000ff082f */ /* 0x000fda0003820000 */
[----:B------:R-:W-:Y:S02]  /*1720*/  @P1 R2UR.BROADCAST UR20, R3 ;  /* 0x00000000031412ca */ /* 0x000fe400008e0000 */
[----:B------:R-:W-:Y:S02]  /*1730*/  @P1 R2UR.BROADCAST UR19, R0 ;  /* 0x00000000001312ca */ /* 0x000fe400008e0000 */
[----:B------:R-:W-:Y:S02]  /*1740*/  @P1 PLOP3.LUT P0, PT, P1, PT, PT, 0x8, 0x80 ;  /* 0x000000000080181c */ /* 0x000fe40000f0e170 */
[----:B------:R-:W-:-:S09]  /*1750*/  PLOP3.LUT P1, PT, PT, PT, PT, 0x8, 0x80 ;  /* 0x000000000080781c */ /* 0x000fd20003f2e170 */
[----:B------:R1:W-:Y:S02]  /*1760*/  @UP1 UTMALDG.3D [UR16], [UR8], desc[URZ] ;  /* 0x0000ff10080015b4 */ /* 0x0003e40008011000 */
[----:B-1----:R-:W-:Y:S05]  /*1770*/  @P0 BRA.U.ANY `(.L_x_25) ;  /* 0xfffffffd00e40947 */ /* 0x002fea000393ffff */
[----:B------:R-:W-:Y:S01]  /*1780*/  VIADD R6, R6, 0x1 ;  /* 0x0000000106067836 */ /* 0x000fe20000000000 */
[----:B------:R-:W-:-:S07]  /*1790*/  LOP3.LUT R81, R81, 0x1, RZ, 0x3c, !PT ;  /* 0x0000000151517812 */ /* 0x000fce00078e3cff */
.L_x_22:
[----:B------:R-:W-:Y:S05]  /*17a0*/  BSYNC B0 ;  /* 0x0000000000007941 */ /* 0x000fea0003800000 */
.L_x_21:
[----:B------:R-:W1:Y:S01]  /*17b0*/  S2R R0, SR_TID.X ;  /* 0x0000000000007919 */ /* 0x000e620000002100 */
[----:B------:R-:W5:Y:S01]  /*17c0*/  S2UR UR8, SR_CgaCtaId ;  /* 0x00000000000879c3 */ /* 0x000f620000008800 */
[----:B------:R-:W-:Y:S01]  /*17d0*/  UMOV UR5, 0x400 ;  /* 0x0000040000057882 */ /* 0x000fe20000000000 */
[----:B------:R-:W-:Y:S01]  /*17e0*/  ISETP.GE.OR P0, PT, R85, R87, P2 ;  /* 0x000000575500720c */ /* 0x000fe20001706670 */
[----:B------:R-:W-:Y:S01]  /*17f0*/  BSSY B0, `(.L_x_26) ;  /* 0x000004c000007945 */ /* 0x000fe20003800000 */
[----:B------:R-:W-:Y:S01]  /*1800*/  LOP3.LUT R7, R7, 0x1, RZ, 0x3c, !PT ;  /* 0x0000000107077812 */ /* 0x000fe200078e3cff */
[----:B-----5:R-:W-:Y:S01]  /*1810*/  ULEA UR5, UR8, UR5, 0x18 ;  /* 0x0000000508057291 */ /* 0x020fe2000f8ec0ff */
[C---:B-1--4-:R-:W-:Y:S01]  /*1820*/  IMAD R2, R0.reuse, 0x40, R0 ;  /* 0x0000004000027824 */ /* 0x052fe200078e0200 */
[C---:B------:R-:W-:Y:S01]  /*1830*/  ISETP.NE.AND P1, PT, R0.reuse, RZ, PT ;  /* 0x000000ff0000720c */ /* 0x040fe20003f25270 */
[----:B------:R-:W-:-:S03]  /*1840*/  IMAD.SHL.U32 R57, R0, 0x20, RZ ;  /* 0x0000002000397824 */ /* 0x000fc600078e00ff */
[----:B------:R-:W-:Y:S01]  /*1850*/  LOP3.LUT R56, R2, 0x1c8, RZ, 0xc0, !PT ;  /* 0x000001c802387812 */ /* 0x000fe200078ec0ff */
[----:B------:R-:W-:-:S03]  /*1860*/  IMAD.U32 R2, RZ, RZ, UR5 ;  /* 0x00000005ff027e24 */ /* 0x000fc6000f8e00ff */
[----:B------:R-:W-:-:S04]  /*1870*/  LOP3.LUT R57, R56, 0x200, R57, 0xf8, !PT ;  /* 0x0000020038397812 */ /* 0x000fc800078ef839 */
[----:B------:R-:W-:-:S05]  /*1880*/  IADD3 R72, PT, PT, R2, R57, R57 ;  /* 0x0000003902487210 */ /* 0x000fca0007ffe039 */
[C---:B------:R-:W-:Y:S02]  /*1890*/  VIADD R56, R72.reuse, 0x880 ;  /* 0x0000088048387836 */ /* 0x040fe40000000000 */
[----:B------:R-:W-:-:S03]  /*18a0*/  VIADD R60, R72, 0x8c0 ;  /* 0x000008c0483c7836 */ /* 0x000fc60000000000 */
[----:B------:R-:W-:Y:S02]  /*18b0*/  SHF.R.U32.HI R57, RZ, 0x3, R56 ;  /* 0x00000003ff397819 */ /* 0x000fe40000011638 */
[----:B------:R-:W-:Y:S02]  /*18c0*/  SHF.R.U32.HI R61, RZ, 0x3, R60 ;  /* 0x00000003ff3d7819 */ /* 0x000fe4000001163c */
[----:B------:R-:W-:Y:S01]  /*18d0*/  LOP3.LUT R73, R56, 0x70, R57, 0x78, !PT ;  /* 0x0000007038497812 */ /* 0x000fe200078e7839 */
[----:B------:R-:W-:Y:S01]  /*18e0*/  VIADD R56, R72, 0x8a0 ;  /* 0x000008a048387836 */ /* 0x000fe20000000000 */
[----:B------:R-:W-:Y:S01]  /*18f0*/  LOP3.LUT R61, R60, 0x70, R61, 0x78, !PT ;  /* 0x000000703c3d7812 */ /* 0x000fe200078e783d */
[----:B------:R-:W-:Y:S02]  /*1900*/  VIADD R72, R72, 0x8e0 ;  /* 0x000008e048487836 */ /* 0x000fe40000000000 */
[----:B------:R1:W4:Y:S01]  /*1910*/  LDSM.16.M88.4 R64, [R73] ;  /* 0x000000004940783b */ /* 0x0003220000000200 */
[----:B------:R-:W-:-:S03]  /*1920*/  SHF.R.U32.HI R57, RZ, 0x3, R56 ;  /* 0x00000003ff397819 */ /* 0x000fc60000011638 */
[----:B------:R-:W-:Y:S01]  /*1930*/  LDSM.16.M88.4 R60, [R61] ;  /* 0x000000003d3c783b */ /* 0x000fe20000000200 */
[----:B------:R-:W-:Y:S02]  /*1940*/  LOP3.LUT R57, R56, 0x70, R57, 0x78, !PT ;  /* 0x0000007038397812 */ /* 0x000fe400078e7839 */
[----:B-1----:R-:W-:-:S04]  /*1950*/  SHF.R.U32.HI R73, RZ, 0x3, R72 ;  /* 0x00000003ff497819 */ /* 0x002fc80000011648 */
[----:B------:R-:W1:Y:S01]  /*1960*/  LDSM.16.M88.4 R56, [R57] ;  /* 0x000000003938783b */ /* 0x000e620000000200 */
[----:B------:R-:W-:-:S06]  /*1970*/  LOP3.LUT R73, R72, 0x70, R73, 0x78, !PT ;  /* 0x0000007048497812 */ /* 0x000fcc00078e7849 */
[----:B------:R-:W5:Y:S01]  /*1980*/  LDSM.16.M88.4 R72, [R73] ;  /* 0x000000004948783b */ /* 0x000f620000000200 */
[C---:B----4-:R-:W-:Y:S08]  /*1990*/  HMMA.16816.F32.BF16 R68, R52.reuse, R64, RZ ;  /* 0x000000403444723c */ /* 0x050ff000000418ff */
[----:B------:R-:W-:-:S12]  /*19a0*/  HMMA.16816.F32.BF16 R64, R52, R66, RZ ;  /* 0x000000423440723c */ /* 0x000fd800000418ff */
[----:B-1----:R-:W-:Y:S01]  /*19b0*/  HMMA.16816.F32.BF16 R68, R48, R56, R68 ;  /* 0x000000383044723c */ /* 0x002fe20000041844 */
[----:B------:R-:W-:-:S04]  /*19c0*/  @!P1 IMAD.MOV.U32 R57, RZ, RZ, 0x1 ;  /* 0x00000001ff399424 */ /* 0x000fc800078e00ff */
[----:B------:R1:W-:Y:S03]  /*19d0*/  @!P1 SYNCS.ARRIVE.TRANS64.ART0 RZ, [R2+URZ+0x8], R57 ;  /* 0x0000083902ff99a7 */ /* 0x0003e600085000ff */
[----:B------:R-:W-:-:S12]  /*19e0*/  HMMA.16816.F32.BF16 R64, R48, R58, R64 ;  /* 0x0000003a3040723c */ /* 0x000fd80000041840 */
[C---:B------:R-:W-:Y:S08]  /*19f0*/  HMMA.16816.F32.BF16 R68, R44.reuse, R60, R68 ;  /* 0x0000003c2c44723c */ /* 0x040ff00000041844 */
[----:B------:R-:W-:-:S12]  /*1a00*/  HMMA.16816.F32.BF16 R64, R44, R62, R64 ;  /* 0x0000003e2c40723c */ /* 0x000fd80000041840 */
[C---:B--23-5:R-:W-:Y:S08]  /*1a10*/  HMMA.16816.F32.BF16 R76, R40.reuse, R72, R68 ;  /* 0x00000048284c723c */ /* 0x06cff00000041844 */
[----:B-1----:R-:W-:Y:S01]  /*1a20*/  HMMA.16816.F32.BF16 R56, R40, R74, R64 ;  /* 0x0000004a2838723c */ /* 0x002fe20000041840 */
[----:B------:R-:W-:-:S04]  /*1a30*/  NOP ;  /* 0x0000000000007918 */ /* 0x000fc80000000000 */
[----:B------:R-:W-:-:S15]  /*1a40*/  @P0 BRA `(.L_x_27) ;  /* 0x0000000000980947 */ /* 0x000fde0003800000 */
[----:B------:R-:W-:Y:S01]  /*1a50*/  IMAD.U32 R61, R86, -0x80000000, RZ ;  /* 0x80000000563d7824 */ /* 0x000fe200078e00ff */
[----:B------:R-:W-:Y:S03]  /*1a60*/  BSSY B1, `(.L_x_28) ;  /* 0x0000003000017945 */ /* 0x000fe60003800000 */
[----:B------:R-:W1:Y:S02]  /*1a70*/  SYNCS.PHASECHK.TRANS64.TRYWAIT P0, [R2+URZ+0x8], R61 ;  /* 0x0000083d020075a7 */ /* 0x000e6400080011ff */
[----:B-1----:R-:W-:Y:S05]  /*1a80*/  @!P0 BRA `(.L_x_29) ;  /* 0x0000001400508947 */ /* 0x002fea0003800000 */
.L_x_53:
[----:B------:R-:W-:Y:S05]  /*1a90*/  BSYNC B1 ;  /* 0x0000000000017941 */ /* 0x000fea0003800000 */
.L_x_28:
[----:B------:R-:W-:Y:S02]  /*1aa0*/  ELECT P3, URZ, PT ;  /* 0x0000000000ff782f */ /* 0x000fe40003860000 */
[----:B------:R-:W-:Y:S02]  /*1ab0*/  LOP3.LUT R60, RZ, R85, RZ, 0x33, !PT ;  /* 0x00000055ff3c7212 */ /* 0x000fe400078e33ff */
[----:B------:R-:W-:-:S03]  /*1ac0*/  ELECT P0, URZ, PT ;  /* 0x0000000000ff782f */ /* 0x000fc60003800000 */
[----:B-1----:R-:W-:-:S04]  /*1ad0*/  IMAD.IADD R61, R87, 0x1, R60 ;  /* 0x00000001573d7824 */ /* 0x002fc800078e023c */
[----:B------:R-:W-:Y:S02]  /*1ae0*/  IMAD R62, R61, 0x4, R2 ;  /* 0x000000043d3e7824 */ /* 0x000fe400078e0202 */
[----:B------:R-:W-:-:S04]  /*1af0*/  @P3 IMAD.MOV.U32 R61, RZ, RZ, 0x800 ;  /* 0x00000800ff3d3424 */ /* 0x000fc800078e00ff */
[----:B------:R-:W-:Y:S01]  /*1b00*/  @P0 VIADD R64, R2, 0x880 ;  /* 0x0000088002400836 */ /* 0x000fe20000000000 */
[----:B------:R-:W-:Y:S01]  /*1b10*/  VOTEU.ANY UP0, P0 ;  /* 0x0000000000ff7886 */ /* 0x000fe20000000100 */
[----:B------:R1:W-:Y:S01]  /*1b20*/  @P3 SYNCS.ARRIVE.TRANS64 RZ, [R2+URZ], R61 ;  /* 0x0000003d02ff39a7 */ /* 0x0003e200080000ff */
[----:B------:R-:W2:Y:S01]  /*1b30*/  LDS R63, [R62+0x1880] ;  /* 0x001880003e3f7984 */ /* 0x000ea20000000800 */
[----:B------:R-:W-:Y:S01]  /*1b40*/  @P0 IADD3 R60, P3, PT, R90, 0x80, RZ ;  /* 0x000000805a3c0810 */ /* 0x000fe20007f7e0ff */
[----:B------:R-:W-:Y:S01]  /*1b50*/  VOTEU.ANY UP1, P0 ;  /* 0x0000000000ff7886 */ /* 0x000fe20000020100 */
[----:B------:R-:W-:Y:S01]  /*1b60*/  @P0 R2UR UR16, R64 ;  /* 0x00000000401002ca */ /* 0x000fe200000e0000 */
[----:B------:R-:W-:Y:S01]  /*1b70*/  @UP0 UMOV UR18, URZ ;  /* 0x000000ff00120c82 */ /* 0x000fe20008000000 */
[----:B------:R-:W-:Y:S01]  /*1b80*/  @P0 R2UR UR5, R60 ;  /* 0x000000003c0502ca */ /* 0x000fe200000e0000 */
[----:B-1----:R-:W-:Y:S01]  /*1b90*/  @P0 IMAD.X R61, RZ, RZ, R91, P3 ;  /* 0x000000ffff3d0224 */ /* 0x002fe200018e065b */
[----:B------:R-:W-:-:S04]  /*1ba0*/  PLOP3.LUT P3, PT, PT, PT, PT, 0x8, 0x80 ;  /* 0x000000000080781c */ /* 0x000fc80003f6e170 */
[----:B------:R-:W-:-:S07]  /*1bb0*/  @P0 R2UR UR8, R61 ;  /* 0x000000003d0802ca */ /* 0x000fce00000e0000 */
[----:B------:R-:W-:-:S06]  /*1bc0*/  IMAD.U32 R60, RZ, RZ, UR5 ;  /* 0x00000005ff3c7e24 */ /* 0x000fcc000f8e00ff */
[----:B------:R-:W-:Y:S01]  /*1bd0*/  IMAD.U32 R61, RZ, RZ, UR8 ;  /* 0x00000008ff3d7e24 */ /* 0x000fe2000f8e00ff */
[----:B------:R-:W-:-:S04]  /*1be0*/  @P0 R2UR UR8, R60 ;  /* 0x000000003c0802ca */ /* 0x000fc800000e0000 */
[----:B------:R-:W-:Y:S01]  /*1bf0*/  @P0 R2UR UR9, R61 ;  /* 0x000000003d0902ca */ /* 0x000fe200000e0000 */
[----:B--2---:R-:W-:-:S14]  /*1c00*/  @P0 IMAD R60, R63, 0x10, R88 ;  /* 0x000000103f3c0824 */ /* 0x004fdc00078e0258 */
.L_x_30:
[----:B------:R-:W-:-:S13]  /*1c10*/  @P0 ELECT P3, URZ, PT ;  /* 0x0000000000ff082f */ /* 0x000fda0003860000 */
[----:B------:R-:W-:Y:S02]  /*1c20*/  @P3 R2UR.BROADCAST UR20, R3 ;  /* 0x00000000031432ca */ /* 0x000fe400008e0000 */
        /* <DEDUP_REMOVED lines=8> */
.L_x_27:
[----:B------:R-:W-:Y:S05]  /*1cb0*/  BSYNC B0 ;  /* 0x0000000000007941 */ /* 0x000fea0003800000 */
.L_x_26:
[----:B------:R-:W-:Y:S01]  /*1cc0*/  ISETP.GT.U32.AND P3, PT, R0, 0xf, PT ;  /* 0x0000000f0000780c */ /* 0x000fe20003f64070 */
[----:B------:R-:W-:Y:S01]  /*1cd0*/  BSSY B0, `(.L_x_31) ;  /* 0x0000043000007945 */ /* 0x000fe20003800000 */
[----:B------:R-:W-:-:S04]  /*1ce0*/  ISETP.NE.AND P0, PT, R5, RZ, PT ;  /* 0x000000ff0500720c */ /* 0x000fc80003f05270 */
[----:B------:R-:W-:-:S07]  /*1cf0*/  FSEL R4, R4, R83, !P0 ;  /* 0x0000005304047208 */ /* 0x000fce0004000000 */
[----:B------:R-:W-:Y:S05]  /*1d00*/  @P3 BRA `(.L_x_32) ;  /* 0x0000000000fc3947 */ /* 0x000fea0003800000 */
[----:B------:R-:W-:Y:S01]  /*1d10*/  FMUL R64, R77, UR4 ;  /* 0x000000044d407c20 */ /* 0x000fe20008400000 */
[----:B------:R-:W-:Y:S01]  /*1d20*/  FMUL R62, R57, UR4 ;  /* 0x00000004393e7c20 */ /* 0x000fe20008400000 */
[----:B------:R-:W-:Y:S01]  /*1d30*/  FMUL R76, R76, UR4 ;  /* 0x000000044c4c7c20 */ /* 0x000fe20008400000 */
[----:B------:R-:W-:Y:S01]  /*1d40*/  FMUL R56, R56, UR4 ;  /* 0x0000000438387c20 */ /* 0x000fe20008400000 */
[----:B------:R-:W-:Y:S02]  /*1d50*/  UMOV UR5, 0xf ;  /* 0x0000000f00057882 */ /* 0x000fe40000000000 */
[----:B------:R-:W-:-:S04]  /*1d60*/  FMNMX.NAN R57, R64, R62, !PT ;  /* 0x0000003e40397209 */ /* 0x000fc80007820000 */
[----:B------:R-:W-:Y:S01]  /*1d70*/  FMNMX3.NAN R57, R76, R56, R57, !PT ;  /* 0x000000384c397276 */ /* 0x000fe20007820039 */
[----:B------:R-:W-:Y:S06]  /*1d80*/  BRA.DIV UR5, `(.L_x_33) ;  /* 0x0000001205a87947 */ /* 0x000fec000b800000 */
[----:B------:R-:W-:Y:S02]  /*1d90*/  IMAD.MOV.U32 R66, RZ, RZ, 0xf ;  /* 0x0000000fff427424 */ /* 0x000fe400078e00ff */
[----:B------:R-:W-:Y:S02]  /*1da0*/  IMAD.MOV.U32 R68, RZ, RZ, 0xf ;  /* 0x0000000fff447424 */ /* 0x000fe400078e00ff */
[----:B------:R-:W-:Y:S01]  /*1db0*/  IMAD.MOV.U32 R65, RZ, RZ, 0xf ;  /* 0x0000000fff417424 */ /* 0x000fe200078e00ff */
[----:B------:R-:W1:Y:S02]  /*1dc0*/  SHFL.BFLY PT, R60, R57, 0x2, 0x1f ;  /* 0x0c401f00393c7f89 */ /* 0x000e6400000e0000 */
[----:B-1----:R-:W-:-:S05]  /*1dd0*/  FMNMX R63, R57, R60, !PT ;  /* 0x0000003c393f7209 */ /* 0x002fca0007800000 */
[----:B------:R-:W1:Y:S02]  /*1de0*/  SHFL.BFLY PT, R60, R63, 0x1, 0x1f ;  /* 0x0c201f003f3c7f89 */ /* 0x000e6400000e0000 */
[----:B-1----:R-:W-:-:S04]  /*1df0*/  FMNMX R61, R63, R60, !PT ;  /* 0x0000003c3f3d7209 */ /* 0x002fc80007800000 */
[----:B------:R-:W-:-:S04]  /*1e00*/  FMNMX R60, R4, R61, !PT ;  /* 0x0000003d043c7209 */ /* 0x000fc80007800000 */
[----:B------:R-:W-:-:S05]  /*1e10*/  FSEL R61, R61, R60, !P0 ;  /* 0x0000003c3d3d7208 */ /* 0x000fca0004000000 */
[--C-:B------:R-:W-:Y:S01]  /*1e20*/  FADD R76, R76, -R61.reuse ;  /* 0x8000003d4c4c7221 */ /* 0x100fe20000000000 */
[--C-:B------:R-:W-:Y:S01]  /*1e30*/  FADD R64, R64, -R61.reuse ;  /* 0x8000003d40407221 */ /* 0x100fe20000000000 */
[--C-:B------:R-:W-:Y:S01]  /*1e40*/  FADD R56, R56, -R61.reuse ;  /* 0x8000003d38387221 */ /* 0x100fe20000000000 */
[----:B------:R-:W-:Y:S01]  /*1e50*/  FADD R62, R62, -R61 ;  /* 0x8000003d3e3e7221 */ /* 0x000fe20000000000 */
[----:B------:R-:W-:Y:S01]  /*1e60*/  FMUL R76, R76, 1.4426950216293334961 ;  /* 0x3fb8aa3b4c4c7820 */ /* 0x000fe20000400000 */
[----:B------:R-:W-:Y:S01]  /*1e70*/  FMUL R64, R64, 1.4426950216293334961 ;  /* 0x3fb8aa3b40407820 */ /* 0x000fe20000400000 */
[----:B------:R-:W-:Y:S01]  /*1e80*/  FMUL R56, R56, 1.4426950216293334961 ;  /* 0x3fb8aa3b38387820 */ /* 0x000fe20000400000 */
[----:B------:R-:W-:Y:S02]  /*1e90*/  FMUL R62, R62, 1.4426950216293334961 ;  /* 0x3fb8aa3b3e3e7820 */ /* 0x000fe40000400000 */
[----:B------:R1:W-:Y:S08]  /*1ea0*/  MUFU.EX2 R77, R64 ;  /* 0x00000040004d7308 */ /* 0x0003f00000000800 */
[----:B------:R-:W2:Y:S01]  /*1eb0*/  MUFU.EX2 R76, R76 ;  /* 0x0000004c004c7308 */ /* 0x000ea20000000800 */
[----:B-1----:R-:W-:-:S07]  /*1ec0*/  IMAD.MOV.U32 R64, RZ, RZ, 0xf ;  /* 0x0000000fff407424 */ /* 0x002fce00078e00ff */
[----:B------:R-:W1:Y:S08]  /*1ed0*/  MUFU.EX2 R56, R56 ;  /* 0x0000003800387308 */ /* 0x000e700000000800 */
[----:B------:R-:W3:Y:S01]  /*1ee0*/  MUFU.EX2 R57, R62 ;  /* 0x0000003e00397308 */ /* 0x000ee20000000800 */
[----:B--2---:R-:W-:-:S04]  /*1ef0*/  FADD R66, RZ, R76 ;  /* 0x0000004cff427221 */ /* 0x004fc80000000000 */
[----:B------:R-:W-:-:S04]  /*1f00*/  FADD R63, R77, R66 ;  /* 0x000000424d3f7221 */ /* 0x000fc80000000000 */
[----:B-1----:R-:W-:-:S04]  /*1f10*/  FADD R66, R56, R63 ;  /* 0x0000003f38427221 */ /* 0x002fc80000000000 */
[----:B---3--:R-:W-:-:S05]  /*1f20*/  FADD R66, R57, R66 ;  /* 0x0000004239427221 */ /* 0x008fca0000000000 */
[----:B------:R-:W1:Y:S02]  /*1f30*/  SHFL.BFLY PT, R63, R66, 0x2, 0x1f ;  /* 0x0c401f00423f7f89 */ /* 0x000e6400000e0000 */
[----:B-1----:R-:W-:-:S05]  /*1f40*/  FADD R63, R66, R63 ;  /* 0x0000003f423f7221 */ /* 0x002fca0000000000 */
[----:B------:R1:W2:Y:S02]  /*1f50*/  SHFL.BFLY PT, R64, R63, 0x1, 0x1f ;  /* 0x0c201f003f407f89 */ /* 0x0002a400000e0000 */
.L_x_59:
[----:B------:R-:W-:Y:S01]  /*1f60*/  BSSY.RECONVERGENT B1, `(.L_x_34) ;  /* 0x0000017000017945 */ /* 0x000fe20003800200 */
[----:B-12---:R-:W-:-:S03]  /*1f70*/  FADD R63, R63, R64 ;  /* 0x000000403f3f7221 */ /* 0x006fc60000000000 */
[----:B------:R-:W-:Y:S05]  /*1f80*/  @!P0 BRA `(.L_x_35) ;  /* 0x0000000000508947 */ /* 0x000fea0003800000 */
[----:B------:R-:W-:-:S04]  /*1f90*/  FADD R60, R83, -R60 ;  /* 0x8000003c533c7221 */ /* 0x000fc80000000000 */
[----:B------:R-:W-:-:S06]  /*1fa0*/  FMUL R60, R60, 1.4426950216293334961 ;  /* 0x3fb8aa3b3c3c7820 */ /* 0x000fcc0000400000 */
[----:B------:R-:W1:Y:S02]  /*1fb0*/  MUFU.EX2 R60, R60 ;  /* 0x0000003c003c7308 */ /* 0x000e640000000800 */
[-C--:B-1----:R-:W-:Y:S01]  /*1fc0*/  FFMA R63, R84, R60.reuse, R63 ;  /* 0x0000003c543f7223 */ /* 0x082fe2000000003f */
[-C--:B------:R-:W-:Y:S01]  /*1fd0*/  FMUL R37, R37, R60.reuse ;  /* 0x0000003c25257220 */ /* 0x080fe20000400000 */
        /* <DEDUP_REMOVED lines=14> */
[----:B------:R-:W-:-:S07]  /*20c0*/  FMUL R9, R9, R60 ;  /* 0x0000003c09097220 */ /* 0x000fce0000400000 */
.L_x_35:
[----:B------:R-:W-:Y:S05]  /*20d0*/  BSYNC.RECONVERGENT B1 ;  /* 0x0000000000017941 */ /* 0x000fea0003800200 */
.L_x_34:
[----:B------:R-:W-:Y:S02]  /*20e0*/  IMAD.MOV.U32 R84, RZ, RZ, R63 ;  /* 0x000000ffff547224 */ /* 0x000fe400078e003f */
[----:B------:R-:W-:-:S07]  /*20f0*/  IMAD.MOV.U32 R83, RZ, RZ, R61 ;  /* 0x000000ffff537224 */ /* 0x000fce00078e003d */
.L_x_32:
[----:B------:R-:W-:Y:S05]  /*2100*/  BSYNC B0 ;  /* 0x0000000000007941 */ /* 0x000fea0003800000 */
.L_x_31:
[----:B------:R-:W-:-:S04]  /*2110*/  IMAD.U32 R61, R80, -0x80000000, RZ ;  /* 0x80000000503d7824 */ /* 0x000fc800078e00ff */
[----:B------:R-:W1:Y:S02]  /*2120*/  SYNCS.PHASECHK.TRANS64.TRYWAIT P0, [R2+URZ+0x10], R61 ;  /* 0x0000103d020075a7 */ /* 0x000e6400080011ff */
[----:B-1----:R-:W-:Y:S05]  /*2130*/  @P0 BRA `(.L_x_36) ;  /* 0x0000000000080947 */ /* 0x002fea0003800000 */
[----:B------:R-:W1:Y:S02]  /*2140*/  SYNCS.PHASECHK.TRANS64.TRYWAIT P0, [R2+URZ+0x10], R61 ;  /* 0x0000103d020075a7 */ /* 0x000e6400080011ff */
[----:B-1----:R-:W-:Y:S05]  /*2150*/  @!P0 BRA `(.L_x_37) ;  /* 0x0000001000808947 */ /* 0x002fea0003800000 */
.L_x_36:
[----:B------:R-:W-:Y:S01]  /*2160*/  IMAD R60, R0, 0x80, R0 ;  /* 0x00000080003c7824 */ /* 0x000fe200078e0200 */
[----:B------:R-:W-:Y:S05]  /*2170*/  WARPSYNC.ALL ;  /* 0x0000000000007948 */ /* 0x000fea0003800000 */
[----:B------:R-:W-:Y:S01]  /*2180*/  NOP ;  /* 0x0000000000007918 */ /* 0x000fe20000000000 */
[----:B-1----:R-:W-:Y:S01]  /*2190*/  LOP3.LUT R61, R60, 0x790, RZ, 0xc0, !PT ;  /* 0x000007903c3d7812 */ /* 0x002fe200078ec0ff */
[----:B------:R-:W-:Y:S01]  /*21a0*/  VIADD R82, R82, 0x1 ;  /* 0x0000000152527836 */ /* 0x000fe20000000000 */
[----:B------:R-:W-:Y:S02]  /*21b0*/  F2FP.BF16.F32.PACK_AB R76, R77, R76 ;  /* 0x0000004c4d4c723e */ /* 0x000fe400000010ff */
[----:B------:R-:W-:Y:S01]  /*21c0*/  F2FP.BF16.F32.PACK_AB R77, R79, R78 ;  /* 0x0000004e4f4d723e */ /* 0x000fe200000010ff */
[----:B------:R-:W-:Y:S01]  /*21d0*/  IMAD.IADD R64, R2, 0x1, R61 ;  /* 0x0000000102407824 */ /* 0x000fe200078e023d */
[----:B------:R-:W-:Y:S01]  /*21e0*/  PLOP3.LUT P0, PT, PT, PT, PT, 0x80, 0x8 ;  /* 0x000000000008781c */ /* 0x000fe20003f0f070 */
[----:B------:R-:W-:Y:S01]  /*21f0*/  VIADD R78, R87, 0xffffffff ;  /* 0xffffffff574e7836 */ /* 0x000fe20000000000 */
[----:B------:R-:W-:Y:S01]  /*2200*/  F2FP.BF16.F32.PACK_AB R79, R59, R58 ;  /* 0x0000003a3b4f723e */ /* 0x000fe200000010ff */
[----:B------:R-:W-:Y:S01]  /*2210*/  VIADD R65, R64, 0x10c0 ;  /* 0x000010c040417836 */ /* 0x000fe20000000000 */
[----:B------:R-:W-:Y:S01]  /*2220*/  LOP3.LUT R80, R80, 0x1, RZ, 0x3c, !PT ;  /* 0x0000000150507812 */ /* 0x000fe200078e3cff */
[C---:B------:R-:W-:Y:S01]  /*2230*/  VIADD R60, R64.reuse, 0x1080 ;  /* 0x00001080403c7836 */ /* 0x040fe20000000000 */
[----:B------:R-:W-:Y:S01]  /*2240*/  ISETP.GE.AND P3, PT, R5, R78, PT ;  /* 0x0000004e0500720c */ /* 0x000fe20003f66270 */
[C---:B------:R-:W-:Y:S01]  /*2250*/  VIADD R67, R64.reuse, 0x10a0 ;  /* 0x000010a040437836 */ /* 0x040fe20000000000 */
[----:B------:R-:W-:Y:S01]  /*2260*/  SHF.R.U32.HI R66, RZ, 0x3, R65 ;  /* 0x00000003ff427819 */ /* 0x000fe20000011641 */
[----:B------:R-:W-:Y:S01]  /*2270*/  VIADD R64, R64, 0x10e0 ;  /* 0x000010e040407836 */ /* 0x000fe20000000000 */
[----:B------:R-:W-:Y:S01]  /*2280*/  SHF.R.U32.HI R61, RZ, 0x3, R60 ;  /* 0x00000003ff3d7819 */ /* 0x000fe2000001163c */
[----:B------:R-:W-:Y:S01]  /*2290*/  @!P1 IMAD.MOV.U32 R59, RZ, RZ, 0x1 ;  /* 0x00000001ff3b9424 */ /* 0x000fe200078e00ff */
[----:B------:R-:W-:Y:S01]  /*22a0*/  LOP3.LUT R66, R65, 0x70, R66, 0x78, !PT ;  /* 0x0000007041427812 */ /* 0x000fe200078e7842 */
[----:B------:R-:W-:Y:S01]  /*22b0*/  VIADD R5, R5, 0x1 ;  /* 0x0000000105057836 */ /* 0x000fe20000000000 */
[----:B------:R-:W-:-:S02]  /*22c0*/  SHF.R.U32.HI R68, RZ, 0x3, R67 ;  /* 0x00000003ff447819 */ /* 0x000fc40000011643 */
[----:B------:R-:W-:Y:S02]  /*22d0*/  SHF.R.U32.HI R65, RZ, 0x3, R64 ;  /* 0x00000003ff417819 */ /* 0x000fe40000011640 */
[----:B------:R-:W-:Y:S02]  /*22e0*/  LOP3.LUT R61, R60, 0x70, R61, 0x78, !PT ;  /* 0x000000703c3d7812 */ /* 0x000fe400078e783d */
[----:B------:R-:W-:Y:S02]  /*22f0*/  LOP3.LUT R68, R67, 0x70, R68, 0x78, !PT ;  /* 0x0000007043447812 */ /* 0x000fe400078e7844 */
[----:B------:R-:W-:Y:S02]  /*2300*/  LOP3.LUT R72, R64, 0x70, R65, 0x78, !PT ;  /* 0x0000007040487812 */ /* 0x000fe400078e7841 */
[----:B------:R-:W1:Y:S01]  /*2310*/  LDSM.16.MT88.4 R60, [R61] ;  /* 0x000000003d3c783b */ /* 0x000e620000004200 */
[----:B------:R-:W-:Y:S01]  /*2320*/  F2FP.BF16.F32.PACK_AB R78, R57, R56 ;  /* 0x00000038394e723e */ /* 0x000fe200000010ff */
[----:B------:R-:W-:-:S02]  /*2330*/  @!P3 IMAD.U32 R57, R7, -0x80000000, RZ ;  /* 0x800000000739b824 */ /* 0x000fc400078e00ff */
[----:B------:R-:W2:Y:S04]  /*2340*/  LDSM.16.MT88.4 R64, [R66] ;  /* 0x000000004240783b */ /* 0x000ea80000004200 */
[----:B------:R-:W3:Y:S04]  /*2350*/  LDSM.16.MT88.4 R68, [R68] ;  /* 0x000000004444783b */ /* 0x000ee80000004200 */
[----:B------:R-:W4:Y:S01]  /*2360*/  LDSM.16.MT88.4 R72, [R72] ;  /* 0x000000004848783b */ /* 0x000f220000004200 */
[----:B------:R1:W2:Y:S01]  /*2370*/  @!P3 SYNCS.PHASECHK.TRANS64.TRYWAIT P0, [R2+URZ], R57 ;  /* 0x000000390200b5a7 */ /* 0x0002a200080011ff */
[----:B------:R1:W-:Y:S01]  /*2380*/  @!P1 SYNCS.ARRIVE.TRANS64.ART0 RZ, [R2+URZ+0x18], R59 ;  /* 0x0000183b02ff99a7 */ /* 0x0003e200085000ff */
[----:B------:R-:W-:Y:S01]  /*2390*/  ISETP.NE.AND P1, PT, R82, RZ, PT ;  /* 0x000000ff5200720c */ /* 0x000fe20003f25270 */
[C---:B-1----:R-:W-:Y:S08]  /*23a0*/  HMMA.16816.F32.BF16 R36, R76.reuse, R60, R36 ;  /* 0x0000003c4c24723c */ /* 0x042ff00000041824 */
[C---:B------:R-:W-:Y:S08]  /*23b0*/  HMMA.16816.F32.BF16 R32, R76.reuse, R62, R32 ;  /* 0x0000003e4c20723c */ /* 0x040ff00000041820 */
[C---:B--2---:R-:W-:Y:S08]  /*23c0*/  HMMA.16816.F32.BF16 R20, R76.reuse, R64, R20 ;  /* 0x000000404c14723c */ /* 0x044ff00000041814 */
[C---:B------:R-:W-:Y:S08]  /*23d0*/  HMMA.16816.F32.BF16 R16, R76.reuse, R66, R16 ;  /* 0x000000424c10723c */ /* 0x040ff00000041810 */
[C---:B---3--:R-:W-:Y:S08]  /*23e0*/  HMMA.16816.F32.BF16 R28, R76.reuse, R68, R28 ;  /* 0x000000444c1c723c */ /* 0x048ff0000004181c */
[C---:B------:R-:W-:Y:S08]  /*23f0*/  HMMA.16816.F32.BF16 R24, R76.reuse, R70, R24 ;  /* 0x000000464c18723c */ /* 0x040ff00000041818 */
[C---:B----4-:R-:W-:Y:S08]  /*2400*/  HMMA.16816.F32.BF16 R12, R76.reuse, R72, R12 ;  /* 0x000000484c0c723c */ /* 0x050ff0000004180c */
[----:B------:R-:W-:Y:S01]  /*2410*/  HMMA.16816.F32.BF16 R8, R76, R74, R8 ;  /* 0x0000004a4c08723c */ /* 0x000fe20000041808 */
[----:B------:R-:W-:-:S04]  /*2420*/  NOP ;  /* 0x0000000000007918 */ /* 0x000fc80000000000 */
[----:B------:R-:W-:-:S15]  /*2430*/  @P1 BRA `(.L_x_38) ;  /* 0xffffffec00f81947 */ /* 0x000fde000383ffff */
.L_x_17:
[----:B------:R-:W-:Y:S01]  /*2440*/  SHF.R.U32.HI R5, RZ, 0x1, R0 ;  /* 0x00000001ff057819 */ /* 0x000fe20000011600 */
[C---:B------:R-:W-:Y:S01]  /*2450*/  IMAD.SHL.U32 R4, R0.reuse, 0x20, RZ ;  /* 0x0000002000047824 */ /* 0x040fe200078e00ff */
[C---:B-1----:R-:W-:Y:S01]  /*2460*/  ISETP.GE.U32.AND P0, PT, R0.reuse, 0x10, PT ;  /* 0x000000100000780c */ /* 0x042fe20003f06070 */
[----:B------:R-:W-:Y:S01]  /*2470*/  BSSY.RECONVERGENT B0, `(.L_x_39) ;  /* 0x0000046000007945 */ /* 0x000fe20003800200 */
[----:B------:R-:W-:Y:S01]  /*2480*/  F2FP.BF16.F32.PACK_AB R7, R35, R34 ;  /* 0x000000222307723e */ /* 0x000fe200000010ff */
[----:B------:R-:W-:Y:S01]  /*2490*/  IMAD R5, R0, 0x40, R5 ;  /* 0x0000004000057824 */ /* 0x000fe200078e0205 */
[----:B------:R-:W-:Y:S01]  /*24a0*/  LOP3.LUT R4, R4, 0x1e0, RZ, 0xc0, !PT ;  /* 0x000001e004047812 */ /* 0x000fe200078ec0ff */
[----:B------:R-:W-:Y:S01]  /*24b0*/  IMAD.MOV.U32 R45, RZ, RZ, R37 ;  /* 0x000000ffff2d7224 */ /* 0x000fe200078e0025 */
[----:B------:R-:W-:Y:S01]  /*24c0*/  F2FP.BF16.F32.PACK_AB R35, R27, R26 ;  /* 0x0000001a1b23723e */ /* 0x000fe200000010ff */
[----:B------:R-:W-:Y:S01]  /*24d0*/  IMAD.MOV.U32 R6, RZ, RZ, R32 ;  /* 0x000000ffff067224 */ /* 0x000fe200078e0020 */
[----:B--2---:R-:W-:Y:S01]  /*24e0*/  LOP3.LUT R41, R5, 0x3c8, RZ, 0xc0, !PT ;  /* 0x000003c805297812 */ /* 0x004fe200078ec0ff */
[----:B---3--:R-:W-:Y:S01]  /*24f0*/  IMAD.MOV.U32 R43, RZ, RZ, R33 ;  /* 0x000000ffff2b7224 */ /* 0x008fe200078e0021 */
[----:B------:R-:W-:Y:S01]  /*2500*/  F2FP.BF16.F32.PACK_AB R5, R39, R38 ;  /* 0x000000262705723e */ /* 0x000fe200000010ff */
[----:B------:R-:W-:Y:S01]  /*2510*/  IMAD.MOV.U32 R38, RZ, RZ, R36 ;  /* 0x000000ffff267224 */ /* 0x000fe200078e0024 */
[----:B------:R-:W-:Y:S01]  /*2520*/  F2FP.BF16.F32.PACK_AB R33, R31, R30 ;  /* 0x0000001e1f21723e */ /* 0x000fe200000010ff */
[----:B------:R-:W-:-:S02]  /*2530*/  IMAD.IADD R41, R41, 0x1, -R4 ;  /* 0x0000000129297824 */ /* 0x000fc400078e0a04 */
[----:B------:R-:W-:Y:S02]  /*2540*/  IMAD.MOV.U32 R32, RZ, RZ, R28 ;  /* 0x000000ffff207224 */ /* 0x000fe400078e001c */
[----:B------:R-:W-:Y:S01]  /*2550*/  IMAD.MOV.U32 R34, RZ, RZ, R24 ;  /* 0x000000ffff227224 */ /* 0x000fe200078e0018 */
[----:B------:R-:W-:Y:S01]  /*2560*/  IADD3 R41, PT, PT, R2, R41, R41 ;  /* 0x0000002902297210 */ /* 0x000fe20007ffe029 */
[----:B------:R-:W-:Y:S02]  /*2570*/  IMAD.MOV.U32 R36, RZ, RZ, R20 ;  /* 0x000000ffff247224 */ /* 0x000fe400078e0014 */
[----:B------:R-:W-:Y:S02]  /*2580*/  IMAD.MOV.U32 R37, RZ, RZ, R21 ;  /* 0x000000ffff257224 */ /* 0x000fe400078e0015 */
[C---:B------:R-:W-:Y:S02]  /*2590*/  VIADD R26, R41.reuse, 0xa0 ;  /* 0x000000a0291a7836 */ /* 0x040fe40000000000 */
[----:B------:R-:W-:-:S02]  /*25a0*/  VIADD R4, R41, 0x80 ;  /* 0x0000008029047836 */ /* 0x000fc40000000000 */
[----:B------:R-:W-:Y:S01]  /*25b0*/  IMAD.MOV.U32 R41, RZ, RZ, R29 ;  /* 0x000000ffff297224 */ /* 0x000fe200078e001d */
[----:B------:R-:W-:Y:S01]  /*25c0*/  SHF.R.U32.HI R29, RZ, 0x3, R26 ;  /* 0x00000003ff1d7819 */ /* 0x000fe2000001161a */
[----:B------:R-:W-:Y:S01]  /*25d0*/  IMAD.MOV.U32 R39, RZ, RZ, R25 ;  /* 0x000000ffff277224 */ /* 0x000fe200078e0019 */
[----:B------:R-:W-:Y:S01]  /*25e0*/  SHF.R.U32.HI R27, RZ, 0x3, R4 ;  /* 0x00000003ff1b7819 */ /* 0x000fe20000011604 */
[----:B------:R-:W-:Y:S01]  /*25f0*/  IMAD.MOV.U32 R30, RZ, RZ, R16 ;  /* 0x000000ffff1e7224 */ /* 0x000fe200078e0010 */
[----:B------:R-:W-:Y:S01]  /*2600*/  LOP3.LUT R26, R26, 0x30, R29, 0x78, !PT ;  /* 0x000000301a1a7812 */ /* 0x000fe200078e781d */
[----:B------:R-:W-:Y:S01]  /*2610*/  IMAD.MOV.U32 R31, RZ, RZ, R17 ;  /* 0x000000ffff1f7224 */ /* 0x000fe200078e0011 */
[----:B------:R-:W-:Y:S01]  /*2620*/  LOP3.LUT R24, R4, 0x30, R27, 0x78, !PT ;  /* 0x0000003004187812 */ /* 0x000fe200078e781b */
[----:B------:R-:W-:Y:S02]  /*2630*/  IMAD.MOV.U32 R28, RZ, RZ, R12 ;  /* 0x000000ffff1c7224 */ /* 0x000fe400078e000c */
[----:B------:R-:W-:-:S02]  /*2640*/  IMAD.MOV.U32 R29, RZ, RZ, R13 ;  /* 0x000000ffff1d7224 */ /* 0x000fc400078e000d */
[----:B------:R-:W-:Y:S02]  /*2650*/  IMAD.MOV.U32 R20, RZ, RZ, R8 ;  /* 0x000000ffff147224 */ /* 0x000fe400078e0008 */
[----:B------:R-:W-:Y:S01]  /*2660*/  IMAD.MOV.U32 R21, RZ, RZ, R9 ;  /* 0x000000ffff157224 */ /* 0x000fe200078e0009 */
[----:B------:R-:W-:Y:S06]  /*2670*/  @P0 BRA `(.L_x_40) ;  /* 0x0000000000940947 */ /* 0x000fec0003800000 */
[----:B------:R-:W1:Y:S01]  /*2680*/  S2R R4, SR_CTAID.X ;  /* 0x0000000000047919 */ /* 0x000e620000002500 */
[----:B------:R-:W2:Y:S01]  /*2690*/  LDCU.128 UR8, c[0x0][0x580] ;  /* 0x0000b000ff0877ac */ /* 0x000ea20008000c00 */
[----:B------:R-:W-:Y:S01]  /*26a0*/  SHF.R.U32.HI R9, RZ, 0x2, R0 ;  /* 0x00000002ff097819 */ /* 0x000fe20000011600 */
[----:B------:R-:W-:Y:S01]  /*26b0*/  IMAD.SHL.U32 R88, R88, 0x10, RZ ;  /* 0x0000001058587824 */ /* 0x000fe200078e00ff */
[----:B------:R-:W-:Y:S01]  /*26c0*/  FSETP.NE.AND P0, PT, R84, RZ, PT ;  /* 0x000000ff5400720b */ /* 0x000fe20003f05000 */
[----:B-1----:R-:W-:-:S04]  /*26d0*/  IMAD R4, R4, 0x4, R3 ;  /* 0x0000000404047824 */ /* 0x002fc800078e0203 */
[----:B------:R-:W-:-:S05]  /*26e0*/  IMAD.SHL.U32 R0, R4, 0x4, RZ ;  /* 0x0000000404007824 */ /* 0x000fca00078e00ff */
[----:B------:R-:W-:Y:S02]  /*26f0*/  IADD3 R8, P1, P3, R88, R0, R9 ;  /* 0x0000000058087210 */ /* 0x000fe40007b3e009 */
[----:B------:R-:W-:Y:S02]  /*2700*/  SHF.R.S32.HI R9, RZ, 0x1f, R88 ;  /* 0x0000001fff097819 */ /* 0x000fe40000011458 */
[----:B------:R-:W-:Y:S01]  /*2710*/  SHF.R.S32.HI R4, RZ, 0x1f, R0 ;  /* 0x0000001fff047819 */ /* 0x000fe20000011400 */
[----:B------:R-:W-:Y:S02]  /*2720*/  IMAD.MOV.U32 R0, RZ, RZ, 0x3f800000 ;  /* 0x3f800000ff007424 */ /* 0x000fe400078e00ff */
[----:B------:R-:W-:Y:S01]  /*2730*/  IMAD.SHL.U32 R12, R8, 0x4, RZ ;  /* 0x00000004080c7824 */ /* 0x000fe200078e00ff */
[----:B------:R-:W-:-:S03]  /*2740*/  IADD3.X R9, PT, PT, R9, R4, RZ, P1, P3 ;  /* 0x0000000409097210 */ /* 0x000fc60000fe64ff */
[----:B------:R-:W1:Y:S01]  /*2750*/  @P0 MUFU.RCP R0, R84 ;  /* 0x0000005400000308 */ /* 0x000e620000001000 */
[----:B------:R-:W-:Y:S02]  /*2760*/  SHF.L.U64.HI R4, R8, 0x2, R9 ;  /* 0x0000000208047819 */ /* 0x000fe40000010209 */
[C---:B--2---:R-:W-:Y:S02]  /*2770*/  IADD3 R8, P0, PT, R12.reuse, UR10, RZ ;  /* 0x0000000a0c087c10 */ /* 0x044fe4000ff1e0ff */
[----:B------:R-:W-:Y:S02]  /*2780*/  IADD3 R12, P1, PT, R12, UR8, RZ ;  /* 0x000000080c0c7c10 */ /* 0x000fe4000ff3e0ff */
[C---:B------:R-:W-:Y:S02]  /*2790*/  IADD3.X R9, PT, PT, R4.reuse, UR11, RZ, P0, !PT ;  /* 0x0000000b04097c10 */ /* 0x040fe400087fe4ff */
[----:B------:R-:W-:-:S03]  /*27a0*/  IADD3.X R13, PT, PT, R4, UR9, RZ, P1, !PT ;  /* 0x00000009040d7c10 */ /* 0x000fc60008ffe4ff */
[----:B------:R2:W-:Y:S04]  /*27b0*/  STG.E desc[UR6][R8.64], R83 ;  /* 0x0000005308007986 */ /* 0x0005e8000c101906 */
[----:B------:R2:W-:Y:S01]  /*27c0*/  STG.E desc[UR6][R12.64], R84 ;  /* 0x000000540c007986 */ /* 0x0005e2000c101906 */
[C---:B-1----:R-:W-:Y:S01]  /*27d0*/  FMUL R38, R0.reuse, R38 ;  /* 0x0000002600267220 */ /* 0x042fe20000400000 */
[C---:B------:R-:W-:Y:S01]  /*27e0*/  FMUL R45, R0.reuse, R45 ;  /* 0x0000002d002d7220 */ /* 0x040fe20000400000 */
        /* <DEDUP_REMOVED lines=13> */
[----:B--2---:R-:W-:-:S07]  /*28c0*/  FMUL R21, R0, R21 ;  /* 0x0000001500157220 */ /* 0x004fce0000400000 */
.L_x_40:
[----:B------:R-:W-:Y:S05]  /*28d0*/  BSYNC.RECONVERGENT B0 ;  /* 0x0000000000007941 */ /* 0x000fea0003800200 */
.L_x_39:
[----:B------:R1:W-:Y:S06]  /*28e0*/  MEMBAR.ALL.CTA ;  /* 0x0000000000007992 */ /* 0x0003ec0000008000 */
[----:B-1----:R-:W1:Y:S01]  /*28f0*/  FENCE.VIEW.ASYNC.S ;  /* 0x00000000000073c6 */ /* 0x002e620000000000 */
[----:B------:R-:W-:Y:S01]  /*2900*/  IMAD.MOV.U32 R25, RZ, RZ, RZ ;  /* 0x000000ffff197224 */ /* 0x000fe200078e00ff */
[----:B------:R-:W-:Y:S01]  /*2910*/  F2FP.BF16.F32.PACK_AB R6, R43, R6 ;  /* 0x000000062b06723e */ /* 0x000fe200000010ff */
[----:B------:R-:W-:Y:S01]  /*2920*/  IMAD.MOV.U32 R27, RZ, RZ, RZ ;  /* 0x000000ffff1b7224 */ /* 0x000fe200078e00ff */
[----:B------:R-:W-:Y:S01]  /*2930*/  F2FP.BF16.F32.PACK_AB R4, R45, R38 ;  /* 0x000000262d04723e */ /* 0x000fe200000010ff */
[----:B------:R-:W-:Y:S01]  /*2940*/  BSSY.RECONVERGENT B0, `(.L_x_41) ;  /* 0x000001e000007945 */ /* 0x000fe20003800200 */
[----:B------:R-:W-:-:S02]  /*2950*/  MOV R0, R24 ;  /* 0x0000001800007202 */ /* 0x000fc40000000f00 */
[----:B------:R-:W-:Y:S02]  /*2960*/  MOV R8, R26 ;  /* 0x0000001a00087202 */ /* 0x000fe40000000f00 */
[----:B------:R-:W-:Y:S02]  /*2970*/  F2FP.BF16.F32.PACK_AB R34, R39, R34 ;  /* 0x000000222722723e */ /* 0x000fe400000010ff */
[----:B------:R-:W-:Y:S01]  /*2980*/  F2FP.BF16.F32.PACK_AB R32, R41, R32 ;  /* 0x000000202920723e */ /* 0x000fe200000010ff */
[----:B-1----:R-:W-:Y:S06]  /*2990*/  BAR.SYNC.DEFER_BLOCKING 0x0 ;  /* 0x0000000000007b1d */ /* 0x002fec0000010000 */
[----:B------:R1:W-:Y:S04]  /*29a0*/  STSM.16.M88.4 [R0], R4 ;  /* 0x0000000400007844 */ /* 0x0003e80000000200 */
[----:B------:R1:W-:Y:S01]  /*29b0*/  STSM.16.M88.4 [R8], R32 ;  /* 0x0000002008007844 */ /* 0x0003e20000000200 */
[----:B------:R2:W-:Y:S06]  /*29c0*/  MEMBAR.ALL.CTA ;  /* 0x0000000000007992 */ /* 0x0005ec0000008000 */
[----:B--2---:R-:W2:Y:S02]  /*29d0*/  FENCE.VIEW.ASYNC.S ;  /* 0x00000000000073c6 */ /* 0x004ea40000000000 */
[----:B--2---:R-:W-:Y:S06]  /*29e0*/  BAR.SYNC.DEFER_BLOCKING 0x0 ;  /* 0x0000000000007b1d */ /* 0x004fec0000010000 */
[----:B------:R-:W-:Y:S05]  /*29f0*/  @P2 BRA `(.L_x_42) ;  /* 0x0000000000482947 */ /* 0x000fea0003800000 */
[----:B------:R-:W2:Y:S01]  /*2a00*/  LDCU.64 UR8, c[0x0][0x348] ;  /* 0x00006900ff0877ac */ /* 0x000ea20008000a00 */
[----:B------:R-:W-:Y:S01]  /*2a10*/  PLOP3.LUT P1, PT, PT, PT, PT, 0x80, 0x8 ;  /* 0x000000000008781c */ /* 0x000fe20003f2f070 */
[----:B-1----:R-:W-:Y:S01]  /*2a20*/  VIADD R0, R2, 0x80 ;  /* 0x0000008002007836 */ /* 0x002fe20000000000 */
[----:B------:R-:W-:Y:S01]  /*2a30*/  UMOV UR17, URZ ;  /* 0x000000ff00117c82 */ /* 0x000fe20008000000 */
[----:B------:R-:W-:Y:S01]  /*2a40*/  UMOV UR18, URZ ;  /* 0x000000ff00127c82 */ /* 0x000fe20008000000 */
[----:B--2---:R-:W-:-:S04]  /*2a50*/  UIADD3 UR8, UP0, UPT, UR8, 0x180, URZ ;  /* 0x0000018008087890 */ /* 0x004fc8000ff1e0ff */
[----:B------:R-:W-:-:S12]  /*2a60*/  UIADD3.X UR9, UPT, UPT, URZ, UR9, URZ, UP0, !UPT ;  /* 0x00000009ff097290 */ /* 0x000fd800087fe4ff */
.L_x_43:
[----:B------:R-:W-:Y:S02]  /*2a70*/  PLOP3.LUT P0, PT, P0, P1, PT, 0xf2, 0x2f ;  /* 0x00000000002f781c */ /* 0x000fe40000703e72 */
[----:B------:R-:W-:Y:S01]  /*2a80*/  @P1 R2UR P0, UR20, R3 ;  /* 0x00000000031412ca */ /* 0x000fe20000000000 */
[----:B------:R-:W-:-:S07]  /*2a90*/  UMOV UR19, UR12 ;  /* 0x0000000c00137c82 */ /* 0x000fce0008000000 */
[----:B------:R-:W-:Y:S02]  /*2aa0*/  PLOP3.LUT P0, PT, P0, P1, PT, 0xf2, 0x2f ;  /* 0x00000000002f781c */ /* 0x000fe40000703e72 */
[----:B------:R-:W-:-:S08]  /*2ab0*/  @P1 R2UR.OR P0, UR16, R0 ;  /* 0x00000000001012ca */ /* 0x000fd00000100000 */
[----:B------:R-:W-:Y:S02]  /*2ac0*/  @P1 PLOP3.LUT P1, PT, P0, PT, PT, 0x80, 0x8 ;  /* 0x000000000008181c */ /* 0x000fe4000072f070 */
[----:B------:R-:W-:-:S03]  /*2ad0*/  PLOP3.LUT P0, PT, PT, PT, PT, 0x80, 0x8 ;  /* 0x000000000008781c */ /* 0x000fc60003f0f070 */
[----:B------:R1:W-:Y:S08]  /*2ae0*/  UTMASTG.4D [UR16], [UR8], desc[URZ] ;  /* 0x0000ff10080073b5 */ /* 0x0003f00008019000 */
[----:B-1----:R-:W-:Y:S05]  /*2af0*/  @P1 BRA.U.ANY `(.L_x_43) ;  /* 0xfffffffd00dc1947 */ /* 0x002fea000393ffff */
[----:B------:R0:W-:Y:S01]  /*2b00*/  UTMACMDFLUSH ;  /* 0x00000000000079b7 */ /* 0x0001e20000000000 */
[----:B------:R-:W-:-:S04]  /*2b10*/  DEPBAR.LE SB0, 0x2 ;  /* 0x000080800000791a */ /* 0x000fc80000000000 */
.L_x_42:
[----:B------:R-:W-:Y:S05]  /*2b20*/  BSYNC.RECONVERGENT B0 ;  /* 0x0000000000007941 */ /* 0x000fea0003800200 */
.L_x_41:
[----:B------:R-:W-:Y:S01]  /*2b30*/  BAR.SYNC.DEFER_BLOCKING 0x0 ;  /* 0x0000000000007b1d */ /* 0x000fe20000010000 */
[----:B------:R-:W-:Y:S02]  /*2b40*/  IADD3 R24, P0, PT, R24, 0x400, RZ ;  /* 0x0000040018187810 */ /* 0x000fe40007f1e0ff */
[----:B------:R-:W-:Y:S02]  /*2b50*/  IADD3 R26, P1, PT, R26, 0x400, RZ ;  /* 0x000004001a1a7810 */ /* 0x000fe40007f3e0ff */
[----:B------:R-:W-:Y:S01]  /*2b60*/  F2FP.BF16.F32.PACK_AB R19, R19, R18 ;  /* 0x000000121313723e */ /* 0x000fe200000010ff */
[----:B------:R-:W-:Y:S01]  /*2b70*/  IMAD.X R25, RZ, RZ, RZ, P0 ;  /* 0x000000ffff197224 */ /* 0x000fe200000e06ff */
[----:B------:R-:W-:Y:S01]  /*2b80*/  F2FP.BF16.F32.PACK_AB R17, R23, R22 ;  /* 0x000000161711723e */ /* 0x000fe200000010ff */
[----:B------:R-:W-:Y:S01]  /*2b90*/  IMAD.X R27, RZ, RZ, RZ, P1 ;  /* 0x000000ffff1b7224 */ /* 0x000fe200008e06ff */
[----:B------:R-:W-:Y:S01]  /*2ba0*/  F2FP.BF16.F32.PACK_AB R11, R11, R10 ;  /* 0x0000000a0b0b723e */ /* 0x000fe200000010ff */
[----:B------:R-:W-:Y:S01]  /*2bb0*/  BSSY.RECONVERGENT B0, `(.L_x_44) ;  /* 0x0000020000007945 */ /* 0x000fe20003800200 */
[----:B------:R-:W-:-:S02]  /*2bc0*/  MOV R24, R24 ;  /* 0x0000001800187202 */ /* 0x000fc40000000f00 */
[----:B------:R-:W-:Y:S02]  /*2bd0*/  F2FP.BF16.F32.PACK_AB R16, R37, R36 ;  /* 0x000000242510723e */ /* 0x000fe400000010ff */
[----:B------:R-:W-:Y:S02]  /*2be0*/  F2FP.BF16.F32.PACK_AB R18, R31, R30 ;  /* 0x0000001e1f12723e */ /* 0x000fe400000010ff */
[----:B------:R-:W-:Y:S02]  /*2bf0*/  F2FP.BF16.F32.PACK_AB R9, R15, R14 ;  /* 0x0000000e0f09723e */ /* 0x000fe400000010ff */
[----:B------:R-:W-:Y:S02]  /*2c00*/  MOV R26, R26 ;  /* 0x0000001a001a7202 */ /* 0x000fe40000000f00 */
[----:B-1----:R-:W-:Y:S02]  /*2c10*/  F2FP.BF16.F32.PACK_AB R8, R29, R28 ;  /* 0x0000001c1d08723e */ /* 0x002fe400000010ff */
[----:B------:R-:W-:Y:S01]  /*2c20*/  F2FP.BF16.F32.PACK_AB R10, R21, R20 ;  /* 0x00000014150a723e */ /* 0x000fe200000010ff */
        /* <DEDUP_REMOVED lines=8> */
[----:B----4-:R-:W-:Y:S01]  /*2cb0*/  VIADD R2, R2, 0x480 ;  /* 0x0000048002027836 */ /* 0x010fe20000000000 */
[----:B------:R-:W-:Y:S01]  /*2cc0*/  UMOV UR17, 0x20 ;  /* 0x0000002000117882 */ /* 0x000fe20000000000 */
[----:B------:R-:W-:Y:S01]  /*2cd0*/  UMOV UR18, URZ ;  /* 0x000000ff00127c82 */ /* 0x000fe20008000000 */
[----:B--2---:R-:W-:-:S04]  /*2ce0*/  UIADD3 UR8, UP0, UPT, UR8, 0x180, URZ ;  /* 0x0000018008087890 */ /* 0x004fc8000ff1e0ff */
[----:B------:R-:W-:-:S12]  /*2cf0*/  UIADD3.X UR9, UPT, UPT, URZ, UR9, URZ, UP0, !UPT ;  /* 0x00000009ff097290 */ /* 0x000fd800087fe4ff */
.L_x_46:
        /* <DEDUP_REMOVED lines=8> */
[----:B--2---:R-:W-:Y:S05]  /*2d80*/  @P1 BRA.U.ANY `(.L_x_46) ;  /* 0xfffffffd00dc1947 */ /* 0x004fea000393ffff */
[----:B------:R0:W-:Y:S01]  /*2d90*/  UTMACMDFLUSH ;  /* 0x00000000000079b7 */ /* 0x0001e20000000000 */
[----:B------:R-:W-:-:S04]  /*2da0*/  DEPBAR.LE SB0, 0x2 ;  /* 0x000080800000791a */ /* 0x000fc80000000000 */
.L_x_45:
[----:B------:R-:W-:Y:S05]  /*2db0*/  BSYNC.RECONVERGENT B0 ;  /* 0x0000000000007941 */ /* 0x000fea0003800200 */
.L_x_44:
[----:B------:R-:W-:Y:S06]  /*2dc0*/  BAR.SYNC.DEFER_BLOCKING 0x0 ;  /* 0x0000000000007b1d */ /* 0x000fec0000010000 */
[----:B------:R-:W-:Y:S05]  /*2dd0*/  EXIT ;  /* 0x000000000000794d */ /* 0x000fea0003800000 */
.L_x_4:
[----:B------:R-:W-:Y:S02]  /*2de0*/  IMAD.MOV.U32 R4, RZ, RZ, -0x80000000 ;  /* 0x80000000ff047424 */ /* 0x000fe400078e00ff */
[----:B--2---:R-:W-:-:S04]  /*2df0*/  IMAD.MOV.U32 R5, RZ, RZ, -0x80000000 ;  /* 0x80000000ff057424 */ /* 0x004fc800078e00ff */
[----:B------:R2:W3:Y:S03]  /*2e00*/  SYNCS.PHASECHK.TRANS64.TRYWAIT P0, [R11+URZ+0x28], R5 ;  /* 0x000028050b0075a7 */ /* 0x0004e600080011ff */
[----:B---3--:R-:W-:Y:S05]  /*2e10*/  @!P0 NANOSLEEP.SYNCS 0x989680 ;  /* 0x009896800000895d */ /* 0x008fea0003900000 */
[----:B------:R-:W3:Y:S02]  /*2e20*/  @!P0 SYNCS.PHASECHK.TRANS64 P0, [R11+URZ+0x28], R5 ;  /* 0x000028050b0085a7 */ /* 0x000ee400080010ff */
[----:B---3--:R-:W-:Y:S05]  /*2e30*/  @!P0 BRA `(.L_x_4) ;  /* 0xfffffffc00e88947 */ /* 0x008fea000383ffff */
[----:B------:R-:W-:Y:S05]  /*2e40*/  BRA `(.L_x_47) ;  /* 0xffffffd400f47947 */ /* 0x000fea000383ffff */
.L_x_13:
[----:B---3--:R-:W-:Y:S02]  /*2e50*/  IMAD.MOV.U32 R4, RZ, RZ, -0x80000000 ;  /* 0x80000000ff047424 */ /* 0x008fe400078e00ff */
[----:B--2---:R-:W-:-:S04]  /*2e60*/  IMAD.MOV.U32 R5, RZ, RZ, -0x80000000 ;  /* 0x80000000ff057424 */ /* 0x004fc800078e00ff */
[----:B------:R2:W3:Y:S03]  /*2e70*/  SYNCS.PHASECHK.TRANS64.TRYWAIT P0, [R11+URZ+0x8], R5 ;  /* 0x000008050b0075a7 */ /* 0x0004e600080011ff */
[----:B---3--:R-:W-:Y:S05]  /*2e80*/  @!P0 NANOSLEEP.SYNCS 0x989680 ;  /* 0x009896800000895d */ /* 0x008fea0003900000 */
[----:B------:R-:W3:Y:S02]  /*2e90*/  @!P0 SYNCS.PHASECHK.TRANS64 P0, [R11+URZ+0x8], R5 ;  /* 0x000008050b0085a7 */ /* 0x000ee400080010ff */
[----:B---3--:R-:W-:Y:S05]  /*2ea0*/  @!P0 BRA `(.L_x_13) ;  /* 0xfffffffc00e88947 */ /* 0x008fea000383ffff */
[----:B------:R-:W-:Y:S05]  /*2eb0*/  BRA `(.L_x_48) ;  /* 0xffffffdc00d87947 */ /* 0x000fea000383ffff */
.L_x_16:
[----:B----4-:R4:W1:Y:S02]  /*2ec0*/  SYNCS.PHASECHK.TRANS64.TRYWAIT P3, [R2+URZ+0x20], RZ ;  /* 0x000020ff020075a7 */ /* 0x01086400080611ff */
[----:B-1----:R-:W-:Y:S05]  /*2ed0*/  @!P3 NANOSLEEP.SYNCS 0x989680 ;  /* 0x009896800000b95d */ /* 0x002fea0003900000 */
[----:B------:R-:W1:Y:S02]  /*2ee0*/  @!P3 SYNCS.PHASECHK.TRANS64 P3, [R2+URZ+0x20], RZ ;  /* 0x000020ff0200b5a7 */ /* 0x000e6400080610ff */
[----:B-1----:R-:W-:Y:S05]  /*2ef0*/  @!P3 BRA `(.L_x_16) ;  /* 0xfffffffc00f0b947 */ /* 0x002fea000383ffff */
[----:B------:R-:W-:Y:S05]  /*2f00*/  BRA `(.L_x_15) ;  /* 0xffffffe000787947 */ /* 0x000fea000383ffff */
.L_x_20:
[----:B------:R-:W-:-:S07]  /*2f10*/  IMAD.MOV.U32 R3, RZ, RZ, R2 ;  /* 0x000000ffff037224 */ /* 0x000fce00078e0002 */
.L_x_49:
[----:B-1----:R1:W4:Y:S02]  /*2f20*/  SYNCS.PHASECHK.TRANS64.TRYWAIT P0, [R57+URZ], R3 ;  /* 0x00000003390075a7 */ /* 0x00232400080011ff */
[----:B----4-:R-:W-:Y:S05]  /*2f30*/  @!P0 NANOSLEEP.SYNCS 0x989680 ;  /* 0x009896800000895d */ /* 0x010fea0003900000 */
[----:B------:R-:W4:Y:S02]  /*2f40*/  @!P0 SYNCS.PHASECHK.TRANS64 P0, [R57+URZ], R3 ;  /* 0x00000003390085a7 */ /* 0x000f2400080010ff */
[----:B----4-:R-:W-:Y:S05]  /*2f50*/  @!P0 BRA `(.L_x_49) ;  /* 0xfffffffc00f08947 */ /* 0x010fea000383ffff */
[----:B------:R-:W-:Y:S05]  /*2f60*/  BRA `(.L_x_19) ;  /* 0xffffffe4004c7947 */ /* 0x000fea000383ffff */
.L_x_24:
[----:B------:R-:W-:-:S07]  /*2f70*/  IMAD.MOV.U32 R57, RZ, RZ, R56 ;  /* 0x000000ffff397224 */ /* 0x000fce00078e0038 */
.L_x_50:
[----:B-1----:R1:W4:Y:S02]  /*2f80*/  SYNCS.PHASECHK.TRANS64.TRYWAIT P0, [R61+URZ+0x18], R57 ;  /* 0x000018393d0075a7 */ /* 0x00232400080011ff */
[----:B----4-:R-:W-:Y:S05]  /*2f90*/  @!P0 NANOSLEEP.SYNCS 0x989680 ;  /* 0x009896800000895d */ /* 0x010fea0003900000 */
[----:B------:R-:W4:Y:S02]  /*2fa0*/  @!P0 SYNCS.PHASECHK.TRANS64 P0, [R61+URZ+0x18], R57 ;  /* 0x000018393d0085a7 */ /* 0x000f2400080010ff */
[----:B----4-:R-:W-:Y:S05]  /*2fb0*/  @!P0 BRA `(.L_x_50) ;  /* 0xfffffffc00f08947 */ /* 0x010fea000383ffff */
[----:B------:R-:W-:Y:S05]  /*2fc0*/  BRA `(.L_x_51) ;  /* 0xffffffe4006c7947 */ /* 0x000fea000383ffff */
.L_x_29:
[----:B------:R-:W-:-:S07]  /*2fd0*/  IMAD.MOV.U32 R60, RZ, RZ, R61 ;  /* 0x000000ffff3c7224 */ /* 0x000fce00078e003d */
.L_x_52:
[----:B-1----:R1:W2:Y:S02]  /*2fe0*/  SYNCS.PHASECHK.TRANS64.TRYWAIT P0, [R2+URZ+0x8], R61 ;  /* 0x0000083d020075a7 */ /* 0x0022a400080011ff */
[----:B--2---:R-:W-:Y:S05]  /*2ff0*/  @!P0 NANOSLEEP.SYNCS 0x989680 ;  /* 0x009896800000895d */ /* 0x004fea0003900000 */
[----:B------:R-:W2:Y:S02]  /*3000*/  @!P0 SYNCS.PHASECHK.TRANS64 P0, [R2+URZ+0x8], R61 ;  /* 0x0000083d020085a7 */ /* 0x000ea400080010ff */
[----:B--2---:R-:W-:Y:S05]  /*3010*/  @!P0 BRA `(.L_x_52) ;  /* 0xfffffffc00f08947 */ /* 0x004fea000383ffff */
[----:B------:R-:W-:Y:S05]  /*3020*/  BRA `(.L_x_53) ;  /* 0xffffffe800987947 */ /* 0x000fea000383ffff */
.L_x_33:
[----:B------:R-:W-:Y:S01]  /*3030*/  BSSY B1, `(.L_x_54) ;  /* 0x0000008000017945 */ /* 0x000fe20003800000 */
[----:B------:R-:W-:Y:S02]  /*3040*/  IMAD.MOV.U32 R66, RZ, RZ, R57 ;  /* 0x000000ffff427224 */ /* 0x000fe400078e0039 */
[----:B------:R-:W-:Y:S02]  /*3050*/  IMAD.MOV.U32 R68, RZ, RZ, 0x2 ;  /* 0x00000002ff447424 */ /* 0x000fe400078e00ff */
[----:B------:R-:W-:Y:S02]  /*3060*/  IMAD.MOV.U32 R69, RZ, RZ, 0x1f ;  /* 0x0000001fff457424 */ /* 0x000fe400078e00ff */
[----:B------:R-:W-:-:S07]  /*3070*/  IMAD.MOV.U32 R65, RZ, RZ, 0xf ;  /* 0x0000000fff417424 */ /* 0x000fce00078e00ff */
[----:B------:R-:W-:Y:S05]  /*3080*/  WARPSYNC.COLLECTIVE R65, `(.L_x_55) ;  /* 0x0000000041087348 */ /* 0x000fea0003c00000 */
[----:B------:R1:W2:Y:S02]  /*3090*/  SHFL.BFLY P3, R67, R66, R68, R69 ;  /* 0x0c00004442437389 */ /* 0x0002a40000060045 */
[----:B-12---:R-:W-:Y:S05]  /*30a0*/  ENDCOLLECTIVE ;  /* 0x000000000000791b */ /* 0x006fea0003800000 */
.L_x_55:
[----:B------:R-:W-:Y:S05]  /*30b0*/  BSYNC B1 ;  /* 0x0000000000017941 */ /* 0x000fea0003800000 */
.L_x_54:
[----:B------:R-:W-:Y:S02]  /*30c0*/  IMAD.MOV.U32 R60, RZ, RZ, R67 ;  /* 0x000000ffff3c7224 */ /* 0x000fe400078e0043 */
[----:B------:R-:W-:Y:S02]  /*30d0*/  IMAD.MOV.U32 R68, RZ, RZ, 0x1 ;  /* 0x00000001ff447424 */ /* 0x000fe400078e00ff */
[----:B------:R-:W-:Y:S01]  /*30e0*/  IMAD.MOV.U32 R69, RZ, RZ, 0x1f ;  /* 0x0000001fff457424 */ /* 0x000fe200078e00ff */
[----:B------:R-:W-:Y:S01]  /*30f0*/  FMNMX R63, R57, R60, !PT ;  /* 0x0000003c393f7209 */ /* 0x000fe20007800000 */
[----:B------:R-:W-:-:S04]  /*3100*/  IMAD.MOV.U32 R65, RZ, RZ, 0xf ;  /* 0x0000000fff417424 */ /* 0x000fc800078e00ff */
[----:B------:R-:W-:-:S07]  /*3110*/  IMAD.MOV.U32 R66, RZ, RZ, R63 ;  /* 0x000000ffff427224 */ /* 0x000fce00078e003f */
[----:B------:R-:W-:Y:S05]  /*3120*/  WARPSYNC.COLLECTIVE R65, `(.L_x_56) ;  /* 0x0000000041087348 */ /* 0x000fea0003c00000 */
[----:B------:R1:W2:Y:S02]  /*3130*/  SHFL.BFLY P3, R67, R66, R68, R69 ;  /* 0x0c00004442437389 */ /* 0x0002a40000060045 */
[----:B-12---:R-:W-:Y:S05]  /*3140*/  ENDCOLLECTIVE ;  /* 0x000000000000791b */ /* 0x006fea0003800000 */
.L_x_56:
[----:B------:R-:W-:Y:S02]  /*3150*/  IMAD.MOV.U32 R68, RZ, RZ, 0x2 ;  /* 0x00000002ff447424 */ /* 0x000fe400078e00ff */
[----:B------:R-:W-:-:S05]  /*3160*/  IMAD.MOV.U32 R60, RZ, RZ, R67 ;  /* 0x000000ffff3c7224 */ /* 0x000fca00078e0043 */
[----:B------:R-:W-:-:S04]  /*3170*/  FMNMX R61, R63, R60, !PT ;  /* 0x0000003c3f3d7209 */ /* 0x000fc80007800000 */
        /* <DEDUP_REMOVED lines=10> */
[----:B------:R-:W-:Y:S08]  /*3220*/  MUFU.EX2 R77, R64 ;  /* 0x00000040004d7308 */ /* 0x000ff00000000800 */
[----:B------:R-:W1:Y:S08]  /*3230*/  MUFU.EX2 R76, R76 ;  /* 0x0000004c004c7308 */ /* 0x000e700000000800 */
[----:B------:R-:W2:Y:S08]  /*3240*/  MUFU.EX2 R56, R56 ;  /* 0x0000003800387308 */ /* 0x000eb00000000800 */
[----:B------:R-:W3:Y:S01]  /*3250*/  MUFU.EX2 R57, R62 ;  /* 0x0000003e00397308 */ /* 0x000ee20000000800 */
[----:B-1----:R-:W-:-:S04]  /*3260*/  FADD R66, RZ, R76 ;  /* 0x0000004cff427221 */ /* 0x002fc80000000000 */
[----:B------:R-:W-:-:S04]  /*3270*/  FADD R63, R77, R66 ;  /* 0x000000424d3f7221 */ /* 0x000fc80000000000 */
[----:B--2---:R-:W-:-:S04]  /*3280*/  FADD R66, R56, R63 ;  /* 0x0000003f38427221 */ /* 0x004fc80000000000 */
[----:B---3--:R-:W-:-:S07]  /*3290*/  FADD R66, R57, R66 ;  /* 0x0000004239427221 */ /* 0x008fce0000000000 */
[----:B------:R-:W-:Y:S05]  /*32a0*/  WARPSYNC.COLLECTIVE R65, `(.L_x_57) ;  /* 0x0000000041087348 */ /* 0x000fea0003c00000 */
[----:B------:R1:W2:Y:S02]  /*32b0*/  SHFL.BFLY P3, R67, R66, R68, R69 ;  /* 0x0c00004442437389 */ /* 0x0002a40000060045 */
[----:B-12---:R-:W-:Y:S05]  /*32c0*/  ENDCOLLECTIVE ;  /* 0x000000000000791b */ /* 0x006fea0003800000 */
.L_x_57:
[----:B------:R-:W-:Y:S02]  /*32d0*/  IMAD.MOV.U32 R68, RZ, RZ, 0x1 ;  /* 0x00000001ff447424 */ /* 0x000fe400078e00ff */
[----:B------:R-:W-:-:S04]  /*32e0*/  IMAD.MOV.U32 R63, RZ, RZ, R67 ;  /* 0x000000ffff3f7224 */ /* 0x000fc800078e0043 */
[----:B------:R-:W-:-:S04]  /*32f0*/  FADD R63, R66, R63 ;  /* 0x0000003f423f7221 */ /* 0x000fc80000000000 */
[----:B------:R-:W-:-:S07]  /*3300*/  IMAD.MOV.U32 R66, RZ, RZ, R63 ;  /* 0x000000ffff427224 */ /* 0x000fce00078e003f */
[----:B------:R-:W-:Y:S05]  /*3310*/  WARPSYNC.COLLECTIVE R65, `(.L_x_58) ;  /* 0x0000000041087348 */ /* 0x000fea0003c00000 */
[----:B------:R1:W2:Y:S02]  /*3320*/  SHFL.BFLY P3, R67, R66, R68, R69 ;  /* 0x0c00004442437389 */ /* 0x0002a40000060045 */
[----:B-12---:R-:W-:Y:S05]  /*3330*/  ENDCOLLECTIVE ;  /* 0x000000000000791b */ /* 0x006fea0003800000 */
.L_x_58:
[----:B------:R-:W-:Y:S01]  /*3340*/  IMAD.MOV.U32 R64, RZ, RZ, R67 ;  /* 0x000000ffff407224 */ /* 0x000fe200078e0043 */
[----:B------:R-:W-:Y:S06]  /*3350*/  BRA `(.L_x_59) ;  /* 0xffffffec00007947 */ /* 0x000fec000383ffff */
.L_x_37:
[----:B------:R-:W-:-:S07]  /*3360*/  IMAD.MOV.U32 R60, RZ, RZ, R61 ;  /* 0x000000ffff3c7224 */ /* 0x000fce00078e003d */
.L_x_60:
[----:B-1----:R1:W2:Y:S02]  /*3370*/  SYNCS.PHASECHK.TRANS64.TRYWAIT P0, [R2+URZ+0x10], R61 ;  /* 0x0000103d020075a7 */ /* 0x0022a400080011ff */
[----:B--2---:R-:W-:Y:S05]  /*3380*/  @!P0 NANOSLEEP.SYNCS 0x989680 ;  /* 0x009896800000895d */ /* 0x004fea0003900000 */
[----:B------:R-:W2:Y:S02]  /*3390*/  @!P0 SYNCS.PHASECHK.TRANS64 P0, [R2+URZ+0x10], R61 ;  /* 0x0000103d020085a7 */ /* 0x000ea400080010ff */
[----:B--2---:R-:W-:Y:S05]  /*33a0*/  @!P0 BRA `(.L_x_60) ;  /* 0xfffffffc00f08947 */ /* 0x004fea000383ffff */
[----:B------:R-:W-:Y:S05]  /*33b0*/  BRA `(.L_x_36) ;  /* 0xffffffec00687947 */ /* 0x000fea000383ffff */
.L_x_61:
[----:B------:R-:W-:-:S00]  /*33c0*/  BRA `(.L_x_61) ;  /* 0xfffffffc00fc7947 */ /* 0x000fc0000383ffff */
[----:B------:R-:W-:-:S00]  /*33d0*/  NOP ;  /* 0x0000000000007918 */ /* 0x000fc00000000000 */
        /* <DEDUP_REMOVED lines=10> */
.L_x_62:


//--------------------- .nv.shared.kernel_cutlass_kernel_cudnnnative_sparse_attentionselectionNSA_select_attn_fwd_hmmaHopperSelectAttentionFwd_object_at__CopyAtom_ThrID10_TVLayoutSrc112801_TVLayoutDst112801_Valuetypebf16_t_0 --------------------------
	.section	.nv.shared.kernel_cutlass_kernel_cudnnnative_sparse_attentionselectionNSA_select_attn_fwd_hmmaHopperSelectAttentionFwd_object_at__CopyAtom_ThrID10_TVLayoutSrc112801_TVLayoutDst112801_Valuetypebf16_t_0,"aw",@nobits
	.sectionflags	@""
	.align	1024
	.zero		1024


//--------------------- .nv.shared.reserved.0     --------------------------
	.section	.nv.shared.reserved.0,"aw",@nobits
	.weak		__nv_reservedSMEM_offset_0_alias
	.size		__nv_reservedSMEM_offset_0_alias, 0, 64
	.other		__nv_reservedSMEM_offset_0_alias,@"STO_CUDA_RESERVED_SHARED STV_DEFAULT"
__nv_reservedSMEM_offset_0_alias:
	.zero		0
	.zero		64


//--------------------- .nv.constant0.kernel_cutlass_kernel_cudnnnative_sparse_attentionselectionNSA_select_attn_fwd_hmmaHopperSelectAttentionFwd_object_at__CopyAtom_ThrID10_TVLayoutSrc112801_TVLayoutDst112801_Valuetypebf16_t_0 --------------------------
	.section	.nv.constant0.kernel_cutlass_kernel_cudnnnative_sparse_attentionselectionNSA_select_attn_fwd_hmmaHopperSelectAttentionFwd_object_at__CopyAtom_ThrID10_TVLayoutSrc112801_TVLayoutDst112801_Valuetypebf16_t_0,"a",@progbits
	.sectionflags	@""
	.align	4
.nv.constant0.kernel_cutlass_kernel_cudnnnative_sparse_attentionselectionNSA_select_attn_fwd_hmmaHopperSelectAttentionFwd_object_at__CopyAtom_ThrID10_TVLayoutSrc112801_TVLayoutDst112801_Valuetypebf16_t_0:
	.zero		1452


//--------------------- SYMBOLS --------------------------

	.type		.nv.reservedSmem.offset0,@object
	.size		.nv.reservedSmem.offset0,0x4
	.type		.nv.reservedSmem.cap,@object
	.size		.nv.reservedSmem.cap,0x4
